	.headerflags	@"EF_CUDA_TEXMODE_UNIFIED EF_CUDA_64BIT_ADDRESS EF_CUDA_SM86 EF_CUDA_VIRTUAL_SM(EF_CUDA_SM86)"
	.elftype	@"ET_EXEC"


//--------------------- .nv.info                  --------------------------
	.section	.nv.info,"",@"SHT_CUDA_INFO"
	.align	4


	//----- nvinfo : EIATTR_REGCOUNT
	.align		4
        /*0000*/ 	.byte	0x04, 0x2f
        /*0002*/ 	.short	(.L_1 - .L_0)
	.align		4
.L_0:
        /*0004*/ 	.word	index@(triton_bmm)
        /*0008*/ 	.word	0x00000050


	//----- nvinfo : EIATTR_MAX_STACK_SIZE
	.align		4
.L_1:
        /*000c*/ 	.byte	0x04, 0x23
        /*000e*/ 	.short	(.L_3 - .L_2)
	.align		4
.L_2:
        /*0010*/ 	.word	index@(triton_bmm)
        /*0014*/ 	.word	0x00000000


	//----- nvinfo : EIATTR_MIN_STACK_SIZE
	.align		4
.L_3:
        /*0018*/ 	.byte	0x04, 0x12
        /*001a*/ 	.short	(.L_5 - .L_4)
	.align		4
.L_4:
        /*001c*/ 	.word	index@(triton_bmm)
        /*0020*/ 	.word	0x00000000


	//----- nvinfo : EIATTR_FRAME_SIZE
	.align		4
.L_5:
        /*0024*/ 	.byte	0x04, 0x11
        /*0026*/ 	.short	(.L_7 - .L_6)
	.align		4
.L_6:
        /*0028*/ 	.word	index@(triton_bmm)
        /*002c*/ 	.word	0x00000000
.L_7:


//--------------------- .nv.info.triton_bmm       --------------------------
	.section	.nv.info.triton_bmm,"",@"SHT_CUDA_INFO"
	.align	4


	//----- nvinfo : EIATTR_CUDA_API_VERSION
	.align		4
        /*0000*/ 	.byte	0x04, 0x37
        /*0002*/ 	.short	(.L_9 - .L_8)
.L_8:
        /*0004*/ 	.word	0x0000007b


	//----- nvinfo : EIATTR_SW2861232_WAR
	.align		4
.L_9:
        /*0008*/ 	.byte	0x01, 0x35
	.zero		2


	//----- nvinfo : EIATTR_PARAM_CBANK
	.align		4
        /*000c*/ 	.byte	0x04, 0x0a
        /*000e*/ 	.short	(.L_11 - .L_10)
	.align		4
.L_10:
        /*0010*/ 	.word	index@(.nv.constant0.triton_bmm)
        /*0014*/ 	.short	0x0160
        /*0016*/ 	.short	0x0018


	//----- nvinfo : EIATTR_CBANK_PARAM_SIZE
	.align		4
.L_11:
        /*0018*/ 	.byte	0x03, 0x19
        /*001a*/ 	.short	0x0018


	//----- nvinfo : EIATTR_KPARAM_INFO
	.align		4
        /*001c*/ 	.byte	0x04, 0x17
        /*001e*/ 	.short	(.L_13 - .L_12)
.L_12:
        /*0020*/ 	.word	0x00000000
        /*0024*/ 	.short	0x0002
        /*0026*/ 	.short	0x0010
        /*0028*/ 	.byte	0x00, 0xf0, 0x21, 0x00


	//----- nvinfo : EIATTR_KPARAM_INFO
	.align		4
.L_13:
        /*002c*/ 	.byte	0x04, 0x17
        /*002e*/ 	.short	(.L_15 - .L_14)
.L_14:
        /*0030*/ 	.word	0x00000000
        /*0034*/ 	.short	0x0001
        /*0036*/ 	.short	0x0008
        /*0038*/ 	.byte	0x00, 0xf0, 0x21, 0x00


	//----- nvinfo : EIATTR_KPARAM_INFO
	.align		4
.L_15:
        /*003c*/ 	.byte	0x04, 0x17
        /*003e*/ 	.short	(.L_17 - .L_16)
.L_16:
        /*0040*/ 	.word	0x00000000
        /*0044*/ 	.short	0x0000
        /*0046*/ 	.short	0x0000
        /*0048*/ 	.byte	0x00, 0xf0, 0x21, 0x00


	//----- nvinfo : EIATTR_MAXREG_COUNT
	.align		4
.L_17:
        /*004c*/ 	.byte	0x03, 0x1b
        /*004e*/ 	.short	0x00ff


	//----- nvinfo : EIATTR_EXIT_INSTR_OFFSETS
	.align		4
        /*0050*/ 	.byte	0x04, 0x1c
        /*0052*/ 	.short	(.L_19 - .L_18)


	//   ....[0]....
.L_18:
        /*0054*/ 	.word	0x000026c0


	//   ....[1]....
        /*0058*/ 	.word	0x000026f0


	//----- nvinfo : EIATTR_MAX_THREADS
	.align		4
.L_19:
        /*005c*/ 	.byte	0x04, 0x05
        /*005e*/ 	.short	(.L_21 - .L_20)
.L_20:
        /*0060*/ 	.word	0x00000020
        /*0064*/ 	.word	0x00000001
        /*0068*/ 	.word	0x00000001
.L_21:


//--------------------- .nv.rel.action            --------------------------
	.section	.nv.rel.action,"",@"SHT_CUDA_RELOCINFO"
	.align	8
	.sectionentsize	8
        /*0000*/ 	.byte	0x73, 0x00, 0x00, 0x00, 0x00, 0x00, 0x00, 0x00, 0x00, 0x00, 0x00, 0x11, 0x25, 0x00, 0x05, 0x36


//--------------------- .nv.constant0.triton_bmm  --------------------------
	.section	.nv.constant0.triton_bmm,"a",@progbits
	.align	4
.nv.constant0.triton_bmm:
	.zero		376


//--------------------- .text.triton_bmm          --------------------------
	.section	.text.triton_bmm,"ax",@progbits
	.sectionflags	@"SHF_BARRIERS=1"
	.sectioninfo	@"SHI_REGISTERS=80"
	.align	128
        .global         triton_bmm
        .type           triton_bmm,@function
        .size           triton_bmm,(.L_x_3 - triton_bmm)
        .other          triton_bmm,@"STO_CUDA_ENTRY STV_DEFAULT"
triton_bmm:
.text.triton_bmm:
[----:B------:R-:W-:-:S02]  /*0000*/  MOV R1, c[0x0][0x28] ;  /* 0x00000a0000017a02 */ /* 0x000fc40000000f00 */
[----:B------:R-:W1:Y:S01]  /*0010*/  S2R R0, SR_CTAID.X ;  /* 0x0000000000007919 */ /* 0x000e620000002500 */
[----:B------:R-:W-:Y:S01]  /*0020*/  MOV R31, 0x4 ;  /* 0x00000004001f7802 */ /* 0x000fe20000000f00 */
[----:B------:R-:W-:Y:S01]  /*0030*/  ULDC.64 UR8, c[0x0][0x118] ;  /* 0x0000460000087ab9 */ /* 0x000fe20000000a00 */
[----:B------:R-:W-:Y:S01]  /*0040*/  MOV R48, 0x3 ;  /* 0x0000000300307802 */ /* 0x000fe20000000f00 */
[----:B------:R-:W2:Y:S01]  /*0050*/  S2R R52, SR_TID.X ;  /* 0x0000000000347919 */ /* 0x000ea20000002100 */
[----:B------:R-:W-:Y:S01]  /*0060*/  CS2R R60, SRZ ;  /* 0x00000000003c7805 */ /* 0x000fe2000001ff00 */
[----:B------:R-:W-:Y:S02]  /*0070*/  UMOV UR6, 0x2000 ;  /* 0x0000200000067882 */ /* 0x000fe40000000000 */
[----:B------:R-:W3:Y:S01]  /*0080*/  S2R R36, SR_CTAID.Y ;  /* 0x0000000000247919 */ /* 0x000ee20000002600 */
[----:B------:R-:W-:Y:S02]  /*0090*/  UMOV UR4, URZ ;  /* 0x0000003f00047c82 */ /* 0x000fe40008000000 */
[----:B------:R-:W-:-:S02]  /*00a0*/  UPLOP3.LUT UP0, UPT, UPT, UPT, UPT, 0x80, 0x0 ;  /* 0x000000000000789c */ /* 0x000fc40003f0f070 */
[----:B------:R-:W-:Y:S01]  /*00b0*/  UMOV UR5, URZ ;  /* 0x0000003f00057c82 */ /* 0x000fe20008000000 */
[----:B-1----:R-:W-:-:S04]  /*00c0*/  SHF.R.S32.HI R3, RZ, 0x1f, R0 ;  /* 0x0000001fff037819 */ /* 0x002fc80000011400 */
[-C--:B------:R-:W-:Y:S02]  /*00d0*/  LEA.HI R3, R3, R0.reuse, RZ, 0x3 ;  /* 0x0000000003037211 */ /* 0x080fe400078f18ff */
[----:B--2---:R-:W-:Y:S02]  /*00e0*/  SHF.L.U32 R43, R52, 0x1, RZ ;  /* 0x00000001342b7819 */ /* 0x004fe400000006ff */
[----:B------:R-:W-:Y:S02]  /*00f0*/  LOP3.LUT R5, R3, 0xfffffff8, RZ, 0xc0, !PT ;  /* 0xfffffff803057812 */ /* 0x000fe400078ec0ff */
[----:B------:R-:W-:Y:S02]  /*0100*/  LOP3.LUT R38, R43, 0x3e, RZ, 0xc0, !PT ;  /* 0x0000003e2b267812 */ /* 0x000fe400078ec0ff */
[C---:B------:R-:W-:Y:S02]  /*0110*/  IADD3 R2, -R5.reuse, 0x1, RZ ;  /* 0x0000000105027810 */ /* 0x040fe40007ffe1ff */
[----:B------:R-:W-:-:S02]  /*0120*/  IADD3 R5, -R5, R0, RZ ;  /* 0x0000000005057210 */ /* 0x000fc40007ffe1ff */
[----:B------:R-:W-:Y:S02]  /*0130*/  IMNMX R4, R2, 0x8, PT ;  /* 0x0000000802047817 */ /* 0x000fe40003800200 */
[----:B------:R-:W-:Y:S02]  /*0140*/  IABS R9, R5 ;  /* 0x0000000500097213 */ /* 0x000fe40000000000 */
[-C--:B------:R-:W-:Y:S02]  /*0150*/  IABS R8, R4.reuse ;  /* 0x0000000400087213 */ /* 0x080fe40000000000 */
[-C--:B------:R-:W-:Y:S02]  /*0160*/  IABS R10, R4.reuse ;  /* 0x00000004000a7213 */ /* 0x080fe40000000000 */
[----:B------:R-:W1:Y:S01]  /*0170*/  I2F.RP R6, R8 ;  /* 0x0000000800067306 */ /* 0x000e620000209400 */
[----:B------:R-:W-:Y:S02]  /*0180*/  LOP3.LUT R5, R5, R4, RZ, 0x3c, !PT ;  /* 0x0000000405057212 */ /* 0x000fe400078e3cff */
[----:B------:R-:W-:-:S02]  /*0190*/  SHF.L.U32 R38, R38, 0x2, RZ ;  /* 0x0000000226267819 */ /* 0x000fc400000006ff */
[----:B------:R-:W-:Y:S02]  /*01a0*/  ISETP.GE.AND P2, PT, R5, RZ, PT ;  /* 0x000000ff0500720c */ /* 0x000fe40003f46270 */
[----:B------:R-:W-:Y:S01]  /*01b0*/  LOP3.LUT R5, RZ, R4, RZ, 0x33, !PT ;  /* 0x00000004ff057212 */ /* 0x000fe200078e33ff */
[----:B-1----:R-:W1:Y:S02]  /*01c0*/  MUFU.RCP R6, R6 ;  /* 0x0000000600067308 */ /* 0x002e640000001000 */
[----:B-1----:R-:W-:-:S06]  /*01d0*/  IADD3 R2, R6, 0xffffffe, RZ ;  /* 0x0ffffffe06027810 */ /* 0x002fcc0007ffe0ff */
[----:B------:R1:W2:Y:S02]  /*01e0*/  F2I.FTZ.U32.TRUNC.NTZ R3, R2 ;  /* 0x0000000200037305 */ /* 0x0002a4000021f000 */
[----:B-1----:R-:W-:Y:S02]  /*01f0*/  MOV R2, RZ ;  /* 0x000000ff00027202 */ /* 0x002fe40000000f00 */
[----:B--2---:R-:W-:-:S05]  /*0200*/  IADD3 R7, RZ, -R3, RZ ;  /* 0x80000003ff077210 */ /* 0x004fca0007ffe0ff */
[----:B------:R-:W-:-:S04]  /*0210*/  IMAD R7, R7, R8, RZ ;  /* 0x0000000807077224 */ /* 0x000fc800078e02ff */
[----:B------:R-:W-:Y:S01]  /*0220*/  IMAD.HI.U32 R6, R3, R7, R2 ;  /* 0x0000000703067227 */ /* 0x000fe200078e0002 */
[----:B------:R-:W-:-:S05]  /*0230*/  IADD3 R7, RZ, -R10, RZ ;  /* 0x8000000aff077210 */ /* 0x000fca0007ffe0ff */
[----:B------:R-:W-:-:S04]  /*0240*/  IMAD.HI.U32 R6, R6, R9, RZ ;  /* 0x0000000906067227 */ /* 0x000fc800078e00ff */
[----:B------:R-:W-:-:S05]  /*0250*/  IMAD R7, R6, R7, R9 ;  /* 0x0000000706077224 */ /* 0x000fca00078e0209 */
[----:B------:R-:W-:-:S13]  /*0260*/  ISETP.GT.U32.AND P1, PT, R8, R7, PT ;  /* 0x000000070800720c */ /* 0x000fda0003f24070 */
[-C--:B------:R-:W-:Y:S02]  /*0270*/  @!P1 IADD3 R7, R7, -R8.reuse, RZ ;  /* 0x8000000807079210 */ /* 0x080fe40007ffe0ff */
[----:B------:R-:W-:Y:S02]  /*0280*/  @!P1 IADD3 R6, R6, 0x1, RZ ;  /* 0x0000000106069810 */ /* 0x000fe40007ffe0ff */
[----:B------:R-:W-:Y:S02]  /*0290*/  ISETP.GE.U32.AND P0, PT, R7, R8, PT ;  /* 0x000000080700720c */ /* 0x000fe40003f06070 */
[C---:B------:R-:W-:Y:S02]  /*02a0*/  LOP3.LUT R7, R43.reuse, 0x1e, RZ, 0xc0, !PT ;  /* 0x0000001e2b077812 */ /* 0x040fe400078ec0ff */
[----:B------:R-:W-:-:S09]  /*02b0*/  LOP3.LUT R43, R43, 0xe, RZ, 0xc0, !PT ;  /* 0x0000000e2b2b7812 */ /* 0x000fd200078ec0ff */
[----:B------:R-:W-:Y:S02]  /*02c0*/  @P0 IADD3 R6, R6, 0x1, RZ ;  /* 0x0000000106060810 */ /* 0x000fe40007ffe0ff */
[----:B------:R-:W-:Y:S02]  /*02d0*/  ISETP.NE.AND P0, PT, R4, RZ, PT ;  /* 0x000000ff0400720c */ /* 0x000fe40003f05270 */
[----:B------:R-:W-:Y:S02]  /*02e0*/  @!P2 IADD3 R6, -R6, RZ, RZ ;  /* 0x000000ff0606a210 */ /* 0x000fe40007ffe1ff */
[----:B------:R-:W-:Y:S02]  /*02f0*/  SHF.L.U32 R4, R52, 0x2, RZ ;  /* 0x0000000234047819 */ /* 0x000fe400000006ff */
[----:B------:R-:W-:Y:S02]  /*0300*/  SEL R5, R5, R6, !P0 ;  /* 0x0000000605057207 */ /* 0x000fe40004000000 */
[----:B------:R-:W-:-:S02]  /*0310*/  LOP3.LUT R6, R4, 0xc, RZ, 0xc0, !PT ;  /* 0x0000000c04067812 */ /* 0x000fc400078ec0ff */
[----:B------:R-:W-:Y:S02]  /*0320*/  SHF.R.S32.HI R8, RZ, 0x1b, R5 ;  /* 0x0000001bff087819 */ /* 0x000fe40000011405 */
[----:B------:R-:W-:Y:S02]  /*0330*/  LEA R37, R5, R6, 0x4 ;  /* 0x0000000605257211 */ /* 0x000fe400078e20ff */
[----:B------:R-:W-:Y:S02]  /*0340*/  SGXT R8, R8, 0x1 ;  /* 0x000000010808781a */ /* 0x000fe40000000200 */
[----:B------:R-:W-:Y:S02]  /*0350*/  SHF.R.U32.HI R4, RZ, 0x2, R52 ;  /* 0x00000002ff047819 */ /* 0x000fe40000011634 */
[----:B------:R-:W-:Y:S02]  /*0360*/  LEA.HI R8, R8, R37, RZ, 0x4 ;  /* 0x0000002508087211 */ /* 0x000fe400078f20ff */
[----:B------:R-:W-:-:S02]  /*0370*/  SGXT.U32 R4, R4, 0x3 ;  /* 0x000000030404781a */ /* 0x000fc40000000000 */
[----:B------:R-:W-:Y:S02]  /*0380*/  LOP3.LUT R8, R8, 0xfffffff0, RZ, 0xc0, !PT ;  /* 0xfffffff008087812 */ /* 0x000fe400078ec0ff */
[C---:B------:R-:W-:Y:S02]  /*0390*/  LOP3.LUT R5, R4.reuse, 0x8, RZ, 0xfc, !PT ;  /* 0x0000000804057812 */ /* 0x040fe400078efcff */
[C---:B------:R-:W-:Y:S02]  /*03a0*/  LOP3.LUT R9, R4.reuse, 0x10, RZ, 0xfc, !PT ;  /* 0x0000001004097812 */ /* 0x040fe400078efcff */
[----:B------:R-:W-:Y:S01]  /*03b0*/  SHF.L.U32 R11, R4, 0x4, RZ ;  /* 0x00000004040b7819 */ /* 0x000fe200000006ff */
[----:B---3--:R-:W-:Y:S01]  /*03c0*/  IMAD R4, R36, 0x32, R7 ;  /* 0x0000003224047824 */ /* 0x008fe200078e0207 */
[----:B------:R-:W-:Y:S02]  /*03d0*/  ISETP.GE.U32.AND P2, PT, R7, 0x12, PT ;  /* 0x000000120700780c */ /* 0x000fe40003f46070 */
[----:B------:R-:W-:-:S02]  /*03e0*/  IADD3 R7, R37, -R8, RZ ;  /* 0x8000000825077210 */ /* 0x000fc40007ffe0ff */
[----:B------:R-:W-:Y:S01]  /*03f0*/  SHF.L.U32 R13, R5, 0x4, RZ ;  /* 0x00000004050d7819 */ /* 0x000fe200000006ff */
[----:B------:R-:W-:Y:S01]  /*0400*/  IMAD.WIDE R4, R4, R31, c[0x0][0x160] ;  /* 0x0000580004047625 */ /* 0x000fe200078e021f */
[C---:B------:R-:W-:Y:S02]  /*0410*/  ISETP.GE.U32.AND P1, PT, R9.reuse, 0x12, PT ;  /* 0x000000120900780c */ /* 0x040fe40003f26070 */
[----:B------:R-:W-:Y:S01]  /*0420*/  SHF.L.U32 R9, R9, 0x4, RZ ;  /* 0x0000000409097819 */ /* 0x000fe200000006ff */
[----:B------:R-:W-:Y:S01]  /*0430*/  IMAD R8, R36, 0x320, R7 ;  /* 0x0000032024087824 */ /* 0x000fe200078e0207 */
[-C--:B------:R-:W-:Y:S01]  /*0440*/  LOP3.LUT R40, R13, R6.reuse, RZ, 0xfc, !PT ;  /* 0x000000060d287212 */ /* 0x080fe200078efcff */
[----:B------:R1:W-:Y:S01]  /*0450*/  LDGSTS.E.64 [R38], [R4.64] ;  /* 0x0000000004267fae */ /* 0x0003e2000b921a48 */
[C---:B------:R-:W-:Y:S02]  /*0460*/  LOP3.LUT R39, R11.reuse, R6, RZ, 0xfc, !PT ;  /* 0x000000060b277212 */ /* 0x040fe400078efcff */
[-C--:B------:R-:W-:Y:S01]  /*0470*/  IADD3 R30, R11, R8.reuse, RZ ;  /* 0x000000080b1e7210 */ /* 0x080fe20007ffe0ff */
[----:B------:R1:W-:Y:S01]  /*0480*/  LDGSTS.E.64 [R38+0x100], [R4.64] ;  /* 0x0010000004267fae */ /* 0x0003e2000b921a48 */
[----:B------:R-:W-:-:S02]  /*0490*/  IADD3 R13, R13, R8, RZ ;  /* 0x000000080d0d7210 */ /* 0x000fc40007ffe0ff */
[C---:B------:R-:W-:Y:S01]  /*04a0*/  IADD3 R10, R9.reuse, R8, RZ ;  /* 0x00000008090a7210 */ /* 0x040fe20007ffe0ff */
[----:B------:R1:W-:Y:S01]  /*04b0*/  LDGSTS.E.64 [R38+0x200], [R4.64] ;  /* 0x0020000004267fae */ /* 0x0003e2000b921a48 */
[----:B------:R-:W-:Y:S01]  /*04c0*/  LOP3.LUT R41, R9, R6, RZ, 0xfc, !PT ;  /* 0x0000000609297212 */ /* 0x000fe200078efcff */
[-C--:B------:R-:W-:Y:S01]  /*04d0*/  IMAD.WIDE R8, R13, R31.reuse, c[0x0][0x168] ;  /* 0x00005a000d087625 */ /* 0x080fe200078e021f */
[C---:B------:R-:W-:Y:S01]  /*04e0*/  IADD3 R12, R30.reuse, 0x180, RZ ;  /* 0x000001801e0c7810 */ /* 0x040fe20007ffe0ff */
[----:B------:R1:W-:Y:S01]  /*04f0*/  LDGSTS.E.64 [R38+0x300], [R4.64] ;  /* 0x0030000004267fae */ /* 0x0003e2000b921a48 */
[----:B------:R-:W-:Y:S01]  /*0500*/  SHF.L.U32 R39, R39, 0x2, RZ ;  /* 0x0000000227277819 */ /* 0x000fe200000006ff */
[-C--:B------:R-:W-:Y:S01]  /*0510*/  IMAD.WIDE R6, R30, R31.reuse, c[0x0][0x168] ;  /* 0x00005a001e067625 */ /* 0x080fe200078e021f */
[----:B------:R-:W-:Y:S01]  /*0520*/  SHF.L.U32 R40, R40, 0x2, RZ ;  /* 0x0000000228287819 */ /* 0x000fe200000006ff */
[----:B------:R1:W-:Y:S01]  /*0530*/  LDGSTS.E.64 [R38+0x400], [R4.64] ;  /* 0x0040000004267fae */ /* 0x0003e2000b921a48 */
[----:B------:R-:W-:Y:S01]  /*0540*/  SHF.L.U32 R41, R41, 0x2, RZ ;  /* 0x0000000229297819 */ /* 0x000fe200000006ff */
[-C--:B------:R-:W-:Y:S01]  /*0550*/  IMAD.WIDE R10, R10, R31.reuse, c[0x0][0x168] ;  /* 0x00005a000a0a7625 */ /* 0x080fe200078e021f */
[C---:B------:R-:W-:Y:S01]  /*0560*/  IADD3 R24, P4, R8.reuse, 0x2000, RZ ;  /* 0x0000200008187810 */ /* 0x040fe20007f9e0ff */
[----:B------:R1:W-:Y:S01]  /*0570*/  LDGSTS.E.64 [R38+0x500], [R4.64] ;  /* 0x0050000004267fae */ /* 0x0003e2000b921a48 */
[----:B------:R-:W-:Y:S01]  /*0580*/  IADD3 R16, P3, R8, 0x1000, RZ ;  /* 0x0000100008107810 */ /* 0x000fe20007f7e0ff */
[----:B------:R-:W-:Y:S01]  /*0590*/  IMAD.WIDE R12, R12, R31, c[0x0][0x168] ;  /* 0x00005a000c0c7625 */ /* 0x000fe200078e021f */
[----:B------:R-:W-:Y:S01]  /*05a0*/  IADD3.X R25, RZ, R9, RZ, P4, !PT ;  /* 0x00000009ff197210 */ /* 0x000fe200027fe4ff */
[----:B------:R1:W-:Y:S01]  /*05b0*/  LDGSTS.E.64 [R38+0x600], [R4.64] ;  /* 0x0060000004267fae */ /* 0x0003e2000b921a48 */
[----:B------:R-:W-:-:S02]  /*05c0*/  IADD3 R14, P4, R6, 0x1000, RZ ;  /* 0x00001000060e7810 */ /* 0x000fc40007f9e0ff */
[----:B------:R-:W-:Y:S01]  /*05d0*/  IADD3 R18, P5, R10, 0x1000, RZ ;  /* 0x000010000a127810 */ /* 0x000fe20007fbe0ff */
[----:B------:R1:W-:Y:S01]  /*05e0*/  LDGSTS.E.64 [R38+0x700], [R4.64] ;  /* 0x0070000004267fae */ /* 0x0003e2000b921a48 */
[----:B------:R-:W-:Y:S02]  /*05f0*/  IADD3.X R15, RZ, R7, RZ, P4, !PT ;  /* 0x00000007ff0f7210 */ /* 0x000fe400027fe4ff */
[----:B------:R-:W-:Y:S01]  /*0600*/  IADD3 R20, P4, R12, 0x1000, RZ ;  /* 0x000010000c147810 */ /* 0x000fe20007f9e0ff */
[----:B------:R-:W0:Y:S01]  /*0610*/  LDGDEPBAR ;  /* 0x00000000000079af */ /* 0x000e220000000000 */
[----:B------:R-:W-:Y:S02]  /*0620*/  IADD3.X R17, RZ, R9, RZ, P3, !PT ;  /* 0x00000009ff117210 */ /* 0x000fe40001ffe4ff */
[----:B------:R-:W-:Y:S01]  /*0630*/  IADD3.X R19, RZ, R11, RZ, P5, !PT ;  /* 0x0000000bff137210 */ /* 0x000fe20002ffe4ff */
[----:B------:R2:W-:Y:S01]  /*0640*/  LDGSTS.E.BYPASS.128 [R39+0x2000], [R6.64] ;  /* 0x0200000006277fae */ /* 0x0005e2000b901c48 */
[----:B------:R-:W-:-:S02]  /*0650*/  IADD3.X R21, RZ, R13, RZ, P4, !PT ;  /* 0x0000000dff157210 */ /* 0x000fc400027fe4ff */
[----:B------:R-:W-:Y:S01]  /*0660*/  IADD3 R26, P3, R10, 0x2000, RZ ;  /* 0x000020000a1a7810 */ /* 0x000fe20007f7e0ff */
[----:B------:R3:W-:Y:S01]  /*0670*/  LDGSTS.E.BYPASS.128 [R40+0x2000], [R8.64] ;  /* 0x0200000008287fae */ /* 0x0007e2000b901c48 */
[----:B------:R-:W-:Y:S02]  /*0680*/  SHF.L.U32 R52, R52, 0x3, RZ ;  /* 0x0000000334347819 */ /* 0x000fe400000006ff */
[----:B------:R-:W-:Y:S01]  /*0690*/  IADD3.X R27, RZ, R11, RZ, P3, !PT ;  /* 0x0000000bff1b7210 */ /* 0x000fe20001ffe4ff */
[----:B------:R4:W-:Y:S01]  /*06a0*/  LDGSTS.E.BYPASS.128 [R41+0x2000], [R10.64] ;  /* 0x020000000a297fae */ /* 0x0009e2000b901c48 */
[----:B------:R-:W-:Y:S02]  /*06b0*/  IADD3 R22, P3, R6, 0x2000, RZ ;  /* 0x0000200006167810 */ /* 0x000fe40007f7e0ff */
[----:B------:R-:W-:Y:S01]  /*06c0*/  LOP3.LUT R52, R52, 0x1c0, RZ, 0xc0, !PT ;  /* 0x000001c034347812 */ /* 0x000fe200078ec0ff */
[----:B------:R2:W-:Y:S01]  /*06d0*/  LDGSTS.E.BYPASS.128 [R39+0x2600], [R12.64] ;  /* 0x026000000c277fae */ /* 0x0005e2000b901c48 */
[----:B------:R-:W-:-:S02]  /*06e0*/  IADD3.X R23, RZ, R7, RZ, P3, !PT ;  /* 0x00000007ff177210 */ /* 0x000fc40001ffe4ff */
[----:B------:R-:W-:Y:S01]  /*06f0*/  IADD3 R54, P3, R4, 0x200, RZ ;  /* 0x0000020004367810 */ /* 0x000fe20007f7e0ff */
[----:B------:R-:W0:Y:S01]  /*0700*/  LDGDEPBAR ;  /* 0x00000000000079af */ /* 0x000e220000000000 */
[C---:B---3--:R-:W-:Y:S02]  /*0710*/  IADD3 R8, R30.reuse, 0x100, RZ ;  /* 0x000001001e087810 */ /* 0x048fe40007ffe0ff */
[----:B------:R-:W-:Y:S01]  /*0720*/  IADD3.X R51, RZ, R5, RZ, P3, !PT ;  /* 0x00000005ff337210 */ /* 0x000fe20001ffe4ff */
[----:B------:R-:W-:Y:S06]  /*0730*/  BAR.SYNC 0x0 ;  /* 0x0000000000007b1d */ /* 0x000fec0000000000 */
[----:B------:R-:W-:Y:S01]  /*0740*/  @!PT LDS RZ, [RZ] ;  /* 0x00000000fffff984 */ /* 0x000fe20000000800 */
[----:B------:R-:W-:Y:S01]  /*0750*/  @!PT LDS RZ, [RZ] ;  /* 0x00000000fffff984 */ /* 0x000fe20000000800 */
[----:B------:R-:W-:Y:S01]  /*0760*/  @!PT LDS RZ, [RZ] ;  /* 0x00000000fffff984 */ /* 0x000fe20000000800 */
[----:B------:R1:W-:Y:S01]  /*0770*/  LDGSTS.E.64 [R38+0x800], [R4.64+0x80], !P2 ;  /* 0x0080008004267fae */ /* 0x0003e2000d121a48 */
[----:B----4-:R-:W-:Y:S01]  /*0780*/  IADD3 R10, R30, 0x80, RZ ;  /* 0x000000801e0a7810 */ /* 0x010fe20007ffe0ff */
[----:B------:R-:W-:-:S02]  /*0790*/  IMAD.WIDE R8, R8, R31, c[0x0][0x168] ;  /* 0x00005a0008087625 */ /* 0x000fc400078e021f */
[----:B------:R1:W-:Y:S02]  /*07a0*/  LDGSTS.E.64 [R38+0x900], [R4.64+0x80], !P2 ;  /* 0x0090008004267fae */ /* 0x0003e4000d121a48 */
[----:B------:R-:W-:Y:S02]  /*07b0*/  IMAD.WIDE R10, R10, R31, c[0x0][0x168] ;  /* 0x00005a000a0a7625 */ /* 0x000fe400078e021f */
[----:B------:R1:W-:Y:S04]  /*07c0*/  LDGSTS.E.64 [R38+0xa00], [R4.64+0x80], !P2 ;  /* 0x00a0008004267fae */ /* 0x0003e8000d121a48 */
[----:B------:R1:W-:Y:S04]  /*07d0*/  LDGSTS.E.64 [R38+0xb00], [R4.64+0x80], !P2 ;  /* 0x00b0008004267fae */ /* 0x0003e8000d121a48 */
[----:B------:R1:W-:Y:S04]  /*07e0*/  LDGSTS.E.64 [R38+0xc00], [R4.64+0x80], !P2 ;  /* 0x00c0008004267fae */ /* 0x0003e8000d121a48 */
[----:B------:R1:W-:Y:S04]  /*07f0*/  LDGSTS.E.64 [R38+0xd00], [R4.64+0x80], !P2 ;  /* 0x00d0008004267fae */ /* 0x0003e8000d121a48 */
[----:B------:R1:W-:Y:S04]  /*0800*/  LDGSTS.E.64 [R38+0xe00], [R4.64+0x80], !P2 ;  /* 0x00e0008004267fae */ /* 0x0003e8000d121a48 */
[----:B------:R1:W-:Y:S01]  /*0810*/  LDGSTS.E.64 [R38+0xf00], [R4.64+0x80], !P2 ;  /* 0x00f0008004267fae */ /* 0x0003e2000d121a48 */
[----:B------:R-:W-:-:S03]  /*0820*/  IADD3 R46, P2, R6, 0x2000, RZ ;  /* 0x00002000062e7810 */ /* 0x000fc60007f5e0ff */
[----:B------:R-:W0:Y:S01]  /*0830*/  LDGDEPBAR ;  /* 0x00000000000079af */ /* 0x000e220000000000 */
[----:B------:R-:W-:Y:S02]  /*0840*/  IADD3.X R49, RZ, R7, RZ, P2, !PT ;  /* 0x00000007ff317210 */ /* 0x000fe400017fe4ff */
[----:B------:R-:W-:Y:S01]  /*0850*/  IADD3 R44, P2, R10, 0x2000, RZ ;  /* 0x000020000a2c7810 */ /* 0x000fe20007f5e0ff */
[----:B------:R2:W-:Y:S03]  /*0860*/  LDGSTS.E.BYPASS.128 [R39+0x2800], [R14.64+-0x800] ;  /* 0x028008000e277fae */ /* 0x0005e6000b901c48 */
[----:B------:R-:W-:Y:S01]  /*0870*/  IADD3.X R47, RZ, R11, RZ, P2, !PT ;  /* 0x0000000bff2f7210 */ /* 0x000fe200017fe4ff */
[----:B------:R3:W-:Y:S04]  /*0880*/  LDGSTS.E.BYPASS.128 [R40+0x2800], [R16.64+-0x800] ;  /* 0x0280080010287fae */ /* 0x0007e8000b901c48 */
[----:B------:R2:W-:Y:S01]  /*0890*/  LDGSTS.E.BYPASS.128 [R41+0x2800], [R18.64+-0x800], !P1 ;  /* 0x0280080012297fae */ /* 0x0005e2000c901c48 */
[----:B------:R-:W-:-:S03]  /*08a0*/  IADD3 R28, P1, R12, 0x2000, RZ ;  /* 0x000020000c1c7810 */ /* 0x000fc60007f3e0ff */
[----:B------:R2:W-:Y:S01]  /*08b0*/  LDGSTS.E.BYPASS.128 [R39+0x2e00], [R20.64+-0x800], !PT ;  /* 0x02e0080014277fae */ /* 0x0005e2000f901c48 */
[-C--:B------:R-:W-:Y:S02]  /*08c0*/  IADD3.X R29, RZ, R13.reuse, RZ, P1, !PT ;  /* 0x0000000dff1d7210 */ /* 0x080fe40000ffe4ff */
[----:B------:R-:W-:Y:S01]  /*08d0*/  IADD3 R50, P1, R12, 0x2000, RZ ;  /* 0x000020000c327810 */ /* 0x000fe20007f3e0ff */
[----:B------:R-:W0:Y:S03]  /*08e0*/  LDGDEPBAR ;  /* 0x00000000000079af */ /* 0x000e260000000000 */
[----:B------:R-:W-:Y:S01]  /*08f0*/  IADD3.X R53, RZ, R13, RZ, P1, !PT ;  /* 0x0000000dff357210 */ /* 0x000fe20000ffe4ff */
[----:B------:R-:W-:Y:S06]  /*0900*/  BAR.SYNC 0x0 ;  /* 0x0000000000007b1d */ /* 0x000fec0000000000 */
[----:B------:R-:W-:Y:S01]  /*0910*/  @!PT LDS RZ, [RZ] ;  /* 0x00000000fffff984 */ /* 0x000fe20000000800 */
[----:B------:R-:W-:Y:S01]  /*0920*/  @!PT LDS RZ, [RZ] ;  /* 0x00000000fffff984 */ /* 0x000fe20000000800 */
[----:B------:R-:W-:Y:S01]  /*0930*/  @!PT LDS RZ, [RZ] ;  /* 0x00000000fffff984 */ /* 0x000fe20000000800 */
[----:B------:R1:W-:Y:S01]  /*0940*/  LDGSTS.E.64 [R38+0x1000], [R4.64+0x100], !PT ;  /* 0x0100010004267fae */ /* 0x0003e2000f921a48 */
[----:B------:R-:W-:-:S03]  /*0950*/  IADD3 R42, P1, R8, 0x2000, RZ ;  /* 0x00002000082a7810 */ /* 0x000fc60007f3e0ff */
[----:B------:R1:W-:Y:S01]  /*0960*/  LDGSTS.E.64 [R38+0x1100], [R4.64+0x100], !PT ;  /* 0x0110010004267fae */ /* 0x0003e2000f921a48 */
[----:B------:R-:W-:Y:S02]  /*0970*/  IADD3.X R45, RZ, R9, RZ, P1, !PT ;  /* 0x00000009ff2d7210 */ /* 0x000fe40000ffe4ff */
[----:B------:R-:W-:Y:S01]  /*0980*/  CS2R R8, SRZ ;  /* 0x0000000000087805 */ /* 0x000fe2000001ff00 */
[----:B------:R1:W-:Y:S04]  /*0990*/  LDGSTS.E.64 [R38+0x1200], [R4.64+0x100], !PT ;  /* 0x0120010004267fae */ /* 0x0003e8000f921a48 */
[----:B------:R1:W-:Y:S04]  /*09a0*/  LDGSTS.E.64 [R38+0x1300], [R4.64+0x100], !PT ;  /* 0x0130010004267fae */ /* 0x0003e8000f921a48 */
[----:B------:R1:W-:Y:S04]  /*09b0*/  LDGSTS.E.64 [R38+0x1400], [R4.64+0x100], !PT ;  /* 0x0140010004267fae */ /* 0x0003e8000f921a48 */
[----:B------:R1:W-:Y:S04]  /*09c0*/  LDGSTS.E.64 [R38+0x1500], [R4.64+0x100], !PT ;  /* 0x0150010004267fae */ /* 0x0003e8000f921a48 */
[----:B------:R1:W-:Y:S04]  /*09d0*/  LDGSTS.E.64 [R38+0x1600], [R4.64+0x100], !PT ;  /* 0x0160010004267fae */ /* 0x0003e8000f921a48 */
[----:B------:R1:W-:Y:S04]  /*09e0*/  LDGSTS.E.64 [R38+0x1700], [R4.64+0x100], !PT ;  /* 0x0170010004267fae */ /* 0x0003e8000f921a48 */
[----:B------:R-:W0:Y:S04]  /*09f0*/  LDGDEPBAR ;  /* 0x00000000000079af */ /* 0x000e280000000000 */
[----:B------:R2:W-:Y:S04]  /*0a00*/  LDGSTS.E.BYPASS.128 [R39+0x3000], [R14.64], !PT ;  /* 0x030000000e277fae */ /* 0x0005e8000f901c48 */
[----:B------:R3:W-:Y:S04]  /*0a10*/  LDGSTS.E.BYPASS.128 [R40+0x3000], [R16.64], !PT ;  /* 0x0300000010287fae */ /* 0x0007e8000f901c48 */
[----:B------:R2:W-:Y:S04]  /*0a20*/  LDGSTS.E.BYPASS.128 [R41+0x3000], [R18.64], !PT ;  /* 0x0300000012297fae */ /* 0x0005e8000f901c48 */
[----:B------:R2:W-:Y:S04]  /*0a30*/  LDGSTS.E.BYPASS.128 [R39+0x3600], [R20.64], !PT ;  /* 0x0360000014277fae */ /* 0x0005e8000f901c48 */
[----:B------:R-:W0:Y:S01]  /*0a40*/  LDGDEPBAR ;  /* 0x00000000000079af */ /* 0x000e220000000000 */
[----:B---3--:R-:W-:-:S03]  /*0a50*/  CS2R R16, SRZ ;  /* 0x0000000000107805 */ /* 0x008fc6000001ff00 */
[----:B------:R-:W-:Y:S06]  /*0a60*/  BAR.SYNC 0x0 ;  /* 0x0000000000007b1d */ /* 0x000fec0000000000 */
[----:B------:R-:W-:Y:S01]  /*0a70*/  @!PT LDS RZ, [RZ] ;  /* 0x00000000fffff984 */ /* 0x000fe20000000800 */
[----:B------:R-:W-:Y:S01]  /*0a80*/  @!PT LDS RZ, [RZ] ;  /* 0x00000000fffff984 */ /* 0x000fe20000000800 */
[----:B------:R-:W-:Y:S01]  /*0a90*/  @!PT LDS RZ, [RZ] ;  /* 0x00000000fffff984 */ /* 0x000fe20000000800 */
[----:B------:R1:W-:Y:S04]  /*0aa0*/  LDGSTS.E.64 [R38+0x1800], [R4.64+0x180], !PT ;  /* 0x0180018004267fae */ /* 0x0003e8000f921a48 */
[----:B------:R1:W-:Y:S04]  /*0ab0*/  LDGSTS.E.64 [R38+0x1900], [R4.64+0x180], !PT ;  /* 0x0190018004267fae */ /* 0x0003e8000f921a48 */
[----:B------:R1:W-:Y:S04]  /*0ac0*/  LDGSTS.E.64 [R38+0x1a00], [R4.64+0x180], !PT ;  /* 0x01a0018004267fae */ /* 0x0003e8000f921a48 */
[----:B------:R1:W-:Y:S04]  /*0ad0*/  LDGSTS.E.64 [R38+0x1b00], [R4.64+0x180], !PT ;  /* 0x01b0018004267fae */ /* 0x0003e8000f921a48 */
[----:B------:R1:W-:Y:S04]  /*0ae0*/  LDGSTS.E.64 [R38+0x1c00], [R4.64+0x180], !PT ;  /* 0x01c0018004267fae */ /* 0x0003e8000f921a48 */
[----:B------:R1:W-:Y:S04]  /*0af0*/  LDGSTS.E.64 [R38+0x1d00], [R4.64+0x180], !PT ;  /* 0x01d0018004267fae */ /* 0x0003e8000f921a48 */
[----:B------:R1:W-:Y:S04]  /*0b00*/  LDGSTS.E.64 [R38+0x1e00], [R4.64+0x180], !PT ;  /* 0x01e0018004267fae */ /* 0x0003e8000f921a48 */
[----:B------:R1:W-:Y:S04]  /*0b10*/  LDGSTS.E.64 [R38+0x1f00], [R4.64+0x180], !PT ;  /* 0x01f0018004267fae */ /* 0x0003e8000f921a48 */
[----:B------:R-:W0:Y:S04]  /*0b20*/  LDGDEPBAR ;  /* 0x00000000000079af */ /* 0x000e280000000000 */
[----:B------:R2:W-:Y:S04]  /*0b30*/  LDGSTS.E.BYPASS.128 [R39+0x3800], [R22.64+-0x800], !PT ;  /* 0x0380080016277fae */ /* 0x0005e8000f901c48 */
[----:B------:R2:W-:Y:S01]  /*0b40*/  LDGSTS.E.BYPASS.128 [R40+0x3800], [R24.64+-0x800], !PT ;  /* 0x0380080018287fae */ /* 0x0005e2000f901c48 */
[----:B-1----:R-:W-:-:S03]  /*0b50*/  CS2R R4, SRZ ;  /* 0x0000000000047805 */ /* 0x002fc6000001ff00 */
[----:B------:R2:W-:Y:S04]  /*0b60*/  LDGSTS.E.BYPASS.128 [R41+0x3800], [R26.64+-0x800], !PT ;  /* 0x038008001a297fae */ /* 0x0005e8000f901c48 */
[----:B------:R2:W-:Y:S04]  /*0b70*/  LDGSTS.E.BYPASS.128 [R39+0x3e00], [R28.64+-0x800], !PT ;  /* 0x03e008001c277fae */ /* 0x0005e8000f901c48 */
[----:B------:R-:W0:Y:S01]  /*0b80*/  LDGDEPBAR ;  /* 0x00000000000079af */ /* 0x000e220000000000 */
[----:B------:R-:W-:-:S04]  /*0b90*/  DEPBAR.LE SB0, 0x6 ;  /* 0x000081800000791a */ /* 0x000fc80000000000 */
[----:B--2---:R-:W-:Y:S06]  /*0ba0*/  BAR.SYNC 0x0 ;  /* 0x0000000000007b1d */ /* 0x004fec0000000000 */
.L_x_1:
[----:B------:R-:W-:Y:S01]  /*0bb0*/  LDS.64 R66, [R43.X4+UR6] ;  /* 0x000000062b427984 */ /* 0x000fe20008004a00 */
[----:B------:R-:W-:Y:S01]  /*0bc0*/  IADD3 R48, R48, 0x1, RZ ;  /* 0x0000000130307810 */ /* 0x000fe20007ffe0ff */
[----:B------:R-:W-:Y:S02]  /*0bd0*/  UIADD3 UR5, UR5, 0x1, URZ ;  /* 0x0000000105057890 */ /* 0x000fe4000fffe03f */
[----:B------:R-:W1:Y:S01]  /*0be0*/  LDS.128 R28, [R52.X4+UR4] ;  /* 0x00000004341c7984 */ /* 0x000e620008004c00 */
[C---:B------:R-:W-:Y:S01]  /*0bf0*/  ISETP.GE.AND P1, PT, R48.reuse, 0x4, PT ;  /* 0x000000043000780c */ /* 0x040fe20003f26270 */
[----:B------:R-:W-:Y:S02]  /*0c00*/  UISETP.GE.AND UP1, UPT, UR5, 0x4, UPT ;  /* 0x000000040500788c */ /* 0x000fe4000bf26270 */
[----:B------:R-:W2:Y:S01]  /*0c10*/  LDS.128 R24, [R52.X4+UR4+0x400] ;  /* 0x0004000434187984 */ /* 0x000ea20008004c00 */
[----:B------:R-:W-:Y:S01]  /*0c20*/  SEL R48, R48, RZ, !P1 ;  /* 0x000000ff30307207 */ /* 0x000fe20004800000 */
[----:B------:R-:W-:-:S02]  /*0c30*/  USEL UR5, UR5, URZ, !UP1 ;  /* 0x0000003f05057287 */ /* 0x000fc4000c800000 */
[----:B------:R-:W3:Y:S04]  /*0c40*/  LDS.64 R68, [R43.X4+UR6+0x40] ;  /* 0x000040062b447984 */ /* 0x000ee80008004a00 */
[----:B------:R-:W4:Y:S04]  /*0c50*/  LDS.128 R20, [R52.X4+UR4+0x480] ;  /* 0x0004800434147984 */ /* 0x000f280008004c00 */
[----:B------:R-:W4:Y:S04]  /*0c60*/  LDS.128 R32, [R52.X4+UR4+0x80] ;  /* 0x0000800434207984 */ /* 0x000f280008004c00 */
[----:B------:R-:W4:Y:S04]  /*0c70*/  LDS.64 R64, [R43.X4+UR6+0x80] ;  /* 0x000080062b407984 */ /* 0x000f280008004a00 */
[----:B------:R-:W4:Y:S04]  /*0c80*/  LDS.64 R62, [R43.X4+UR6+0xc0] ;  /* 0x0000c0062b3e7984 */ /* 0x000f280008004a00 */
[----:B------:R-:W-:Y:S04]  /*0c90*/  LDS.64 R56, [R43.X4+UR6+0x100] ;  /* 0x000100062b387984 */ /* 0x000fe80008004a00 */
[----:B------:R-:W4:Y:S04]  /*0ca0*/  LDS.128 R12, [R52.X4+UR4+0x10] ;  /* 0x00001004340c7984 */ /* 0x000f280008004c00 */
[----:B------:R-:W-:Y:S01]  /*0cb0*/  LDS.64 R58, [R43.X4+UR6+0x140] ;  /* 0x000140062b3a7984 */ /* 0x000fe20008004a00 */
[C---:B-1----:R-:W-:Y:S01]  /*0cc0*/  FFMA R7, R28.reuse, R66, R16 ;  /* 0x000000421c077223 */ /* 0x042fe20000000010 */
[----:B------:R-:W-:-:S02]  /*0cd0*/  FFMA R28, R28, R67, R17 ;  /* 0x000000431c1c7223 */ /* 0x000fc40000000011 */
[----:B------:R-:W1:Y:S01]  /*0ce0*/  LDS.128 R16, [R52.X4+UR4+0x410] ;  /* 0x0004100434107984 */ /* 0x000e620008004c00 */
[C---:B--2---:R-:W-:Y:S01]  /*0cf0*/  FFMA R6, R24.reuse, R67, R5 ;  /* 0x0000004318067223 */ /* 0x044fe20000000005 */
[-C--:B------:R-:W-:Y:S01]  /*0d00*/  FFMA R4, R24, R66.reuse, R4 ;  /* 0x0000004218047223 */ /* 0x080fe20000000004 */
[----:B---3--:R-:W-:Y:S01]  /*0d10*/  FFMA R55, R29, R69, R28 ;  /* 0x000000451d377223 */ /* 0x008fe2000000001c */
[C---:B------:R-:W-:Y:S02]  /*0d20*/  FFMA R29, R68.reuse, R29, R7 ;  /* 0x0000001d441d7223 */ /* 0x040fe40000000007 */
[----:B------:R-:W-:Y:S01]  /*0d30*/  FFMA R71, R68, R25, R4 ;  /* 0x0000001944477223 */ /* 0x000fe20000000004 */
[----:B------:R-:W-:Y:S01]  /*0d40*/  FFMA R73, R25, R69, R6 ;  /* 0x0000004519497223 */ /* 0x000fe20000000006 */
[CC--:B----4-:R-:W-:Y:S01]  /*0d50*/  FFMA R24, R20.reuse, R67.reuse, R9 ;  /* 0x0000004314187223 */ /* 0x0d0fe20000000009 */
[----:B------:R-:W2:Y:S01]  /*0d60*/  LDS.128 R4, [R52.X4+UR4+0x490] ;  /* 0x0004900434047984 */ /* 0x000ea20008004c00 */
[----:B------:R-:W-:Y:S01]  /*0d70*/  FFMA R25, R20, R66, R8 ;  /* 0x0000004214197223 */ /* 0x000fe20000000008 */
[----:B------:R-:W-:-:S02]  /*0d80*/  FFMA R20, R32, R67, R61 ;  /* 0x0000004320147223 */ /* 0x000fc4000000003d */
[----:B------:R-:W3:Y:S01]  /*0d90*/  LDS.128 R8, [R52.X4+UR4+0x90] ;  /* 0x0000900434087984 */ /* 0x000ee20008004c00 */
[----:B------:R-:W-:Y:S01]  /*0da0*/  FFMA R32, R32, R66, R60 ;  /* 0x0000004220207223 */ /* 0x000fe2000000003c */
[C---:B------:R-:W-:Y:S01]  /*0db0*/  FFMA R25, R68.reuse, R21, R25 ;  /* 0x0000001544197223 */ /* 0x040fe20000000019 */
[-C--:B------:R-:W-:Y:S01]  /*0dc0*/  FFMA R21, R21, R69.reuse, R24 ;  /* 0x0000004515157223 */ /* 0x080fe20000000018 */
[----:B------:R-:W-:Y:S01]  /*0dd0*/  FFMA R69, R33, R69, R20 ;  /* 0x0000004521457223 */ /* 0x000fe20000000014 */
[----:B------:R-:W4:Y:S01]  /*0de0*/  LDS.64 R60, [R43.X4+UR6+0x180] ;  /* 0x000180062b3c7984 */ /* 0x000f220008004a00 */
[----:B------:R-:W-:Y:S01]  /*0df0*/  FFMA R33, R68, R33, R32 ;  /* 0x0000002144217223 */ /* 0x000fe20000000020 */
[-C--:B------:R-:W-:Y:S01]  /*0e00*/  FFMA R20, R22, R65.reuse, R21 ;  /* 0x0000004116147223 */ /* 0x080fe20000000015 */
[-C--:B------:R-:W-:Y:S01]  /*0e10*/  FFMA R24, R26, R65.reuse, R73 ;  /* 0x000000411a187223 */ /* 0x080fe20000000049 */
[C---:B------:R-:W-:Y:S01]  /*0e20*/  FFMA R28, R64.reuse, R30, R29 ;  /* 0x0000001e401c7223 */ /* 0x040fe2000000001d */
[C---:B------:R-:W-:Y:S01]  /*0e30*/  FFMA R33, R64.reuse, R34, R33 ;  /* 0x0000002240217223 */ /* 0x040fe20000000021 */
[C---:B------:R-:W-:Y:S01]  /*0e40*/  FFMA R22, R64.reuse, R22, R25 ;  /* 0x0000001640167223 */ /* 0x040fe20000000019 */
[----:B------:R-:W-:Y:S01]  /*0e50*/  FFMA R26, R64, R26, R71 ;  /* 0x0000001a401a7223 */ /* 0x000fe20000000047 */
[-C--:B------:R-:W-:Y:S01]  /*0e60*/  FFMA R34, R34, R65.reuse, R69 ;  /* 0x0000004122227223 */ /* 0x080fe20000000045 */
[----:B------:R-:W-:Y:S01]  /*0e70*/  FFMA R30, R30, R65, R55 ;  /* 0x000000411e1e7223 */ /* 0x000fe20000000037 */
[C---:B------:R-:W-:Y:S01]  /*0e80*/  FFMA R69, R62.reuse, R35, R33 ;  /* 0x000000233e457223 */ /* 0x040fe20000000021 */
[----:B------:R-:W4:Y:S01]  /*0e90*/  LDS.64 R64, [R43.X4+UR6+0x1c0] ;  /* 0x0001c0062b407984 */ /* 0x000f220008004a00 */
[-C--:B------:R-:W-:Y:S01]  /*0ea0*/  FFMA R55, R35, R63.reuse, R34 ;  /* 0x0000003f23377223 */ /* 0x080fe20000000022 */
[----:B------:R-:W-:Y:S01]  /*0eb0*/  FFMA R30, R31, R63, R30 ;  /* 0x0000003f1f1e7223 */ /* 0x000fe2000000001e */
[C---:B------:R-:W-:Y:S01]  /*0ec0*/  FFMA R31, R62.reuse, R31, R28 ;  /* 0x0000001f3e1f7223 */ /* 0x040fe2000000001c */
[C---:B------:R-:W-:Y:S01]  /*0ed0*/  FFMA R29, R62.reuse, R27, R26 ;  /* 0x0000001b3e1d7223 */ /* 0x040fe2000000001a */
[----:B------:R-:W-:Y:S01]  /*0ee0*/  FFMA R33, R27, R63, R24 ;  /* 0x0000003f1b217223 */ /* 0x000fe20000000018 */
[----:B------:R-:W-:Y:S01]  /*0ef0*/  FFMA R35, R62, R23, R22 ;  /* 0x000000173e237223 */ /* 0x000fe20000000016 */
[----:B------:R-:W-:Y:S01]  /*0f00*/  FFMA R71, R23, R63, R20 ;  /* 0x0000003f17477223 */ /* 0x000fe20000000014 */
[----:B------:R-:W-:Y:S01]  /*0f10*/  LDS.128 R24, [R52.X4+UR4+0x420] ;  /* 0x0004200434187984 */ /* 0x000fe20008004c00 */
[CC--:B------:R-:W-:Y:S01]  /*0f20*/  FFMA R31, R12.reuse, R56.reuse, R31 ;  /* 0x000000380c1f7223 */ /* 0x0c0fe2000000001f */
[-C--:B------:R-:W-:Y:S01]  /*0f30*/  FFMA R30, R12, R57.reuse, R30 ;  /* 0x000000390c1e7223 */ /* 0x080fe2000000001e */
[C---:B-1----:R-:W-:Y:S01]  /*0f40*/  FFMA R12, R16.reuse, R57, R33 ;  /* 0x00000039100c7223 */ /* 0x042fe20000000021 */
[----:B------:R-:W1:Y:S01]  /*0f50*/  LDS.64 R62, [R43.X4+UR6+0x200] ;  /* 0x000200062b3e7984 */ /* 0x000e620008004a00 */
[----:B------:R-:W-:Y:S01]  /*0f60*/  FFMA R16, R16, R56, R29 ;  /* 0x0000003810107223 */ /* 0x000fe2000000001d */
[----:B------:R-:W-:Y:S01]  /*0f70*/  FFMA R73, R13, R59, R30 ;  /* 0x0000003b0d497223 */ /* 0x000fe2000000001e */
[C---:B------:R-:W-:Y:S01]  /*0f80*/  FFMA R75, R58.reuse, R13, R31 ;  /* 0x0000000d3a4b7223 */ /* 0x040fe2000000001f */
[----:B------:R-:W1:Y:S01]  /*0f90*/  LDS.128 R20, [R52.X4+UR4+0x20] ;  /* 0x0000200434147984 */ /* 0x000e620008004c00 */
[----:B------:R-:W-:Y:S01]  /*0fa0*/  FFMA R77, R58, R17, R16 ;  /* 0x000000113a4d7223 */ /* 0x000fe20000000010 */
[----:B------:R-:W-:-:S02]  /*0fb0*/  FFMA R17, R17, R59, R12 ;  /* 0x0000003b11117223 */ /* 0x000fc4000000000c */
[----:B------:R-:W1:Y:S01]  /*0fc0*/  LDS.64 R66, [R43.X4+UR6+0x240] ;  /* 0x000240062b427984 */ /* 0x000e620008004a00 */
[CC--:B--2---:R-:W-:Y:S01]  /*0fd0*/  FFMA R13, R4.reuse, R56.reuse, R35 ;  /* 0x00000038040d7223 */ /* 0x0c4fe20000000023 */
[-C--:B------:R-:W-:Y:S02]  /*0fe0*/  FFMA R12, R4, R57.reuse, R71 ;  /* 0x00000039040c7223 */ /* 0x080fe40000000047 */
[----:B------:R-:W2:Y:S01]  /*0ff0*/  LDS.128 R32, [R52.X4+UR4+0xa0] ;  /* 0x0000a00434207984 */ /* 0x000ea20008004c00 */
[C---:B---3--:R-:W-:Y:S01]  /*1000*/  FFMA R4, R8.reuse, R57, R55 ;  /* 0x0000003908047223 */ /* 0x048fe20000000037 */
[----:B------:R-:W-:Y:S01]  /*1010*/  FFMA R8, R8, R56, R69 ;  /* 0x0000003808087223 */ /* 0x000fe20000000045 */
[C---:B------:R-:W-:Y:S01]  /*1020*/  FFMA R13, R58.reuse, R5, R13 ;  /* 0x000000053a0d7223 */ /* 0x040fe2000000000d */
[----:B------:R-:W3:Y:S01]  /*1030*/  LDS.128 R28, [R52.X4+UR4+0x4a0] ;  /* 0x0004a004341c7984 */ /* 0x000ee20008004c00 */
[-C--:B------:R-:W-:Y:S01]  /*1040*/  FFMA R5, R5, R59.reuse, R12 ;  /* 0x0000003b05057223 */ /* 0x080fe2000000000c */
[----:B------:R-:W-:Y:S01]  /*1050*/  FFMA R59, R9, R59, R4 ;  /* 0x0000003b093b7223 */ /* 0x000fe20000000004 */
[----:B------:R-:W-:Y:S01]  /*1060*/  FFMA R9, R58, R9, R8 ;  /* 0x000000093a097223 */ /* 0x000fe20000000008 */
[----:B------:R-:W3:Y:S01]  /*1070*/  LDS.64 R56, [R43.X4+UR6+0x280] ;  /* 0x000280062b387984 */ /* 0x000ee20008004a00 */
[-C--:B----4-:R-:W-:Y:S01]  /*1080*/  FFMA R4, R6, R61.reuse, R5 ;  /* 0x0000003d06047223 */ /* 0x090fe20000000005 */
[-C--:B------:R-:W-:Y:S01]  /*1090*/  FFMA R8, R18, R61.reuse, R17 ;  /* 0x0000003d12087223 */ /* 0x080fe20000000011 */
[C---:B------:R-:W-:Y:S01]  /*10a0*/  FFMA R6, R60.reuse, R6, R13 ;  /* 0x000000063c067223 */ /* 0x040fe2000000000d */
[C---:B------:R-:W-:Y:S01]  /*10b0*/  FFMA R18, R60.reuse, R18, R77 ;  /* 0x000000123c127223 */ /* 0x040fe2000000004d */
[C---:B------:R-:W-:Y:S01]  /*10c0*/  FFMA R9, R60.reuse, R10, R9 ;  /* 0x0000000a3c097223 */ /* 0x040fe20000000009 */
[----:B------:R-:W-:Y:S01]  /*10d0*/  FFMA R60, R60, R14, R75 ;  /* 0x0000000e3c3c7223 */ /* 0x000fe2000000004b */
[-C--:B------:R-:W-:Y:S01]  /*10e0*/  FFMA R10, R10, R61.reuse, R59 ;  /* 0x0000003d0a0a7223 */ /* 0x080fe2000000003b */
[----:B------:R-:W-:Y:S01]  /*10f0*/  FFMA R14, R14, R61, R73 ;  /* 0x0000003d0e0e7223 */ /* 0x000fe20000000049 */
[----:B------:R-:W4:Y:S01]  /*1100*/  LDS.64 R58, [R43.X4+UR6+0x2c0] ;  /* 0x0002c0062b3a7984 */ /* 0x000f220008004a00 */
[C---:B------:R-:W-:Y:S01]  /*1110*/  FFMA R5, R64.reuse, R19, R18 ;  /* 0x0000001340057223 */ /* 0x040fe20000000012 */
[-C--:B------:R-:W-:Y:S01]  /*1120*/  FFMA R17, R11, R65.reuse, R10 ;  /* 0x000000410b117223 */ /* 0x080fe2000000000a */
[----:B------:R-:W-:Y:S01]  /*1130*/  FFMA R14, R15, R65, R14 ;  /* 0x000000410f0e7223 */ /* 0x000fe2000000000e */
[C---:B------:R-:W-:Y:S01]  /*1140*/  FFMA R55, R64.reuse, R11, R9 ;  /* 0x0000000b40377223 */ /* 0x040fe20000000009 */
[C---:B------:R-:W-:Y:S01]  /*1150*/  FFMA R15, R64.reuse, R15, R60 ;  /* 0x0000000f400f7223 */ /* 0x040fe2000000003c */
[----:B------:R-:W-:Y:S01]  /*1160*/  FFMA R19, R19, R65, R8 ;  /* 0x0000004113137223 */ /* 0x000fe20000000008 */
[----:B------:R-:W-:Y:S01]  /*1170*/  LDS.64 R60, [R43.X4+UR6+0x300] ;  /* 0x000300062b3c7984 */ /* 0x000fe20008004a00 */
[----:B------:R-:W-:Y:S01]  /*1180*/  FFMA R69, R64, R7, R6 ;  /* 0x0000000740457223 */ /* 0x000fe20000000006 */
[----:B------:R-:W-:-:S02]  /*1190*/  FFMA R71, R7, R65, R4 ;  /* 0x0000004107477223 */ /* 0x000fc40000000004 */
[----:B------:R-:W4:Y:S01]  /*11a0*/  LDS.128 R8, [R52.X4+UR4+0x30] ;  /* 0x0000300434087984 */ /* 0x000f220008004c00 */
[CC--:B-1----:R-:W-:Y:S01]  /*11b0*/  FFMA R4, R24.reuse, R63.reuse, R19 ;  /* 0x0000003f18047223 */ /* 0x0c2fe20000000013 */
[-C--:B------:R-:W-:Y:S01]  /*11c0*/  FFMA R24, R24, R62.reuse, R5 ;  /* 0x0000003e18187223 */ /* 0x080fe20000000005 */
[CC--:B------:R-:W-:Y:S01]  /*11d0*/  FFMA R7, R20.reuse, R62.reuse, R15 ;  /* 0x0000003e14077223 */ /* 0x0c0fe2000000000f */
[----:B------:R-:W-:Y:S01]  /*11e0*/  FFMA R20, R20, R63, R14 ;  /* 0x0000003f14147223 */ /* 0x000fe2000000000e */
[----:B------:R-:W1:Y:S01]  /*11f0*/  LDS.64 R64, [R43.X4+UR6+0x340] ;  /* 0x000340062b407984 */ /* 0x000e620008004a00 */
[C---:B------:R-:W-:Y:S02]  /*1200*/  FFMA R75, R66.reuse, R25, R24 ;  /* 0x00000019424b7223 */ /* 0x040fe40000000018 */
[----:B------:R-:W-:Y:S01]  /*1210*/  FFMA R73, R21, R67, R20 ;  /* 0x0000004315497223 */ /* 0x000fe20000000014 */
[----:B------:R-:W1:Y:S01]  /*1220*/  LDS.128 R12, [R52.X4+UR4+0x430] ;  /* 0x00043004340c7984 */ /* 0x000e620008004c00 */
[----:B------:R-:W-:Y:S01]  /*1230*/  FFMA R21, R66, R21, R7 ;  /* 0x0000001542157223 */ /* 0x000fe20000000007 */
[----:B------:R-:W-:Y:S01]  /*1240*/  FFMA R25, R25, R67, R4 ;  /* 0x0000004319197223 */ /* 0x000fe20000000004 */
[CC--:B--2---:R-:W-:Y:S01]  /*1250*/  FFMA R24, R32.reuse, R63.reuse, R17 ;  /* 0x0000003f20187223 */ /* 0x0c4fe20000000011 */
[----:B------:R-:W2:Y:S01]  /*1260*/  LDS.128 R4, [R52.X4+UR4+0x4b0] ;  /* 0x0004b00434047984 */ /* 0x000ea20008004c00 */
[-C--:B------:R-:W-:Y:S01]  /*1270*/  FFMA R32, R32, R62.reuse, R55 ;  /* 0x0000003e20207223 */ /* 0x080fe20000000037 */
[C---:B---3--:R-:W-:Y:S01]  /*1280*/  FFMA R69, R28.reuse, R62, R69 ;  /* 0x0000003e1c457223 */ /* 0x048fe20000000045 */
[----:B------:R-:W-:Y:S01]  /*1290*/  FFMA R20, R28, R63, R71 ;  /* 0x0000003f1c147223 */ /* 0x000fe20000000047 */
[----:B------:R-:W3:Y:S02]  /*12a0*/  LDS.128 R16, [R52.X4+UR4+0xb0] ;  /* 0x0000b00434107984 */ /* 0x000ee40008004c00 */
[C---:B------:R-:W-:Y:S01]  /*12b0*/  FFMA R69, R66.reuse, R29, R69 ;  /* 0x0000001d42457223 */ /* 0x040fe20000000045 */
[-C--:B------:R-:W-:Y:S01]  /*12c0*/  FFMA R29, R29, R67.reuse, R20 ;  /* 0x000000431d1d7223 */ /* 0x080fe20000000014 */
[----:B------:R-:W-:Y:S01]  /*12d0*/  FFMA R67, R33, R67, R24 ;  /* 0x0000004321437223 */ /* 0x000fe20000000018 */
[----:B------:R-:W-:Y:S01]  /*12e0*/  FFMA R33, R66, R33, R32 ;  /* 0x0000002142217223 */ /* 0x000fe20000000020 */
[----:B------:R-:W3:Y:S01]  /*12f0*/  LDS.64 R62, [R43.X4+UR6+0x380] ;  /* 0x000380062b3e7984 */ /* 0x000ee20008004a00 */
[----:B------:R-:W-:Y:S01]  /*1300*/  FFMA R28, R56, R22, R21 ;  /* 0x00000016381c7223 */ /* 0x000fe20000000015 */
[-C--:B------:R-:W-:Y:S01]  /*1310*/  FFMA R20, R30, R57.reuse, R29 ;  /* 0x000000391e147223 */ /* 0x080fe2000000001d */
[----:B------:R-:W-:Y:S01]  /*1320*/  FFMA R33, R56, R34, R33 ;  /* 0x0000002238217223 */ /* 0x000fe20000000021 */
[-C--:B------:R-:W-:Y:S01]  /*1330*/  FFMA R24, R26, R57.reuse, R25 ;  /* 0x000000391a187223 */ /* 0x080fe20000000019 */
[-C--:B------:R-:W-:Y:S01]  /*1340*/  FFMA R34, R34, R57.reuse, R67 ;  /* 0x0000003922227223 */ /* 0x080fe20000000043 */
[C---:B------:R-:W-:Y:S01]  /*1350*/  FFMA R30, R56.reuse, R30, R69 ;  /* 0x0000001e381e7223 */ /* 0x040fe20000000045 */
[----:B------:R-:W-:Y:S01]  /*1360*/  FFMA R26, R56, R26, R75 ;  /* 0x0000001a381a7223 */ /* 0x000fe2000000004b */
[----:B------:R-:W-:Y:S01]  /*1370*/  FFMA R22, R22, R57, R73 ;  /* 0x0000003916167223 */ /* 0x000fe20000000049 */
[C---:B----4-:R-:W-:Y:S01]  /*1380*/  FFMA R25, R58.reuse, R23, R28 ;  /* 0x000000173a197223 */ /* 0x050fe2000000001c */
[----:B------:R-:W4:Y:S01]  /*1390*/  LDS.64 R56, [R43.X4+UR6+0x3c0] ;  /* 0x0003c0062b387984 */ /* 0x000f220008004a00 */
[----:B------:R-:W-:Y:S01]  /*13a0*/  FFMA R55, R35, R59, R34 ;  /* 0x0000003b23377223 */ /* 0x000fe20000000022 */
[C---:B------:R-:W-:Y:S01]  /*13b0*/  FFMA R69, R58.reuse, R35, R33 ;  /* 0x000000233a457223 */ /* 0x040fe20000000021 */
[C---:B------:R-:W-:Y:S01]  /*13c0*/  FFMA R35, R58.reuse, R31, R30 ;  /* 0x0000001f3a237223 */ /* 0x040fe2000000001e */
[-C--:B------:R-:W-:Y:S01]  /*13d0*/  FFMA R71, R31, R59.reuse, R20 ;  /* 0x0000003b1f477223 */ /* 0x080fe20000000014 */
[----:B------:R-:W-:Y:S01]  /*13e0*/  FFMA R32, R23, R59, R22 ;  /* 0x0000003b17207223 */ /* 0x000fe20000000016 */
[----:B------:R-:W-:Y:S01]  /*13f0*/  FFMA R29, R58, R27, R26 ;  /* 0x0000001b3a1d7223 */ /* 0x000fe2000000001a */
[----:B------:R-:W-:Y:S01]  /*1400*/  FFMA R33, R27, R59, R24 ;  /* 0x0000003b1b217223 */ /* 0x000fe20000000018 */
[C---:B------:R-:W-:Y:S01]  /*1410*/  FFMA R31, R8.reuse, R60, R25 ;  /* 0x0000003c081f7223 */ /* 0x040fe20000000019 */
[----:B------:R-:W-:Y:S01]  /*1420*/  LDS.64 R58, [R43.X4+UR6+0x400] ;  /* 0x000400062b3a7984 */ /* 0x000fe20008004a00 */
[----:B------:R-:W-:-:S02]  /*1430*/  FFMA R32, R8, R61, R32 ;  /* 0x0000003d08207223 */ /* 0x000fc40000000020 */
[----:B-1----:R-:W-:Y:S01]  /*1440*/  FFMA R75, R64, R9, R31 ;  /* 0x00000009404b7223 */ /* 0x002fe2000000001f */
[----:B------:R-:W1:Y:S01]  /*1450*/  LDS.128 R20, [R52.X4+UR4+0x40] ;  /* 0x0000400434147984 */ /* 0x000e620008004c00 */
[----:B------:R-:W-:Y:S01]  /*1460*/  FFMA R73, R9, R65, R32 ;  /* 0x0000004109497223 */ /* 0x000fe20000000020 */
[C---:B------:R-:W-:Y:S02]  /*1470*/  FFMA R8, R12.reuse, R61, R33 ;  /* 0x0000003d0c087223 */ /* 0x040fe40000000021 */
[----:B------:R-:W1:Y:S01]  /*1480*/  LDS.128 R24, [R52.X4+UR4+0x440] ;  /* 0x0004400434187984 */ /* 0x000e620008004c00 */
[-C--:B------:R-:W-:Y:S01]  /*1490*/  FFMA R12, R12, R60.reuse, R29 ;  /* 0x0000003c0c0c7223 */ /* 0x080fe2000000001d */
[-C--:B--2---:R-:W-:Y:S02]  /*14a0*/  FFMA R9, R4, R60.reuse, R35 ;  /* 0x0000003c04097223 */ /* 0x084fe40000000023 */
[----:B------:R-:W2:Y:S01]  /*14b0*/  LDS.64 R66, [R43.X4+UR6+0x440] ;  /* 0x000440062b427984 */ /* 0x000ea20008004a00 */
[----:B------:R-:W-:Y:S01]  /*14c0*/  FFMA R77, R64, R13, R12 ;  /* 0x0000000d404d7223 */ /* 0x000fe2000000000c */
[----:B------:R-:W-:Y:S01]  /*14d0*/  FFMA R13, R13, R65, R8 ;  /* 0x000000410d0d7223 */ /* 0x000fe20000000008 */
[-C--:B------:R-:W-:Y:S01]  /*14e0*/  FFMA R8, R4, R61.reuse, R71 ;  /* 0x0000003d04087223 */ /* 0x080fe20000000047 */
        /* <DEDUP_REMOVED lines=17> */
[C---:B----4-:R-:W-:Y:S01]  /*1600*/  FFMA R5, R56.reuse, R11, R12 ;  /* 0x0000000b38057223 */ /* 0x050fe2000000000c */
[----:B------:R-:W4:Y:S01]  /*1610*/  LDS.64 R62, [R43.X4+UR6+0x4c0] ;  /* 0x0004c0062b3e7984 */ /* 0x000f220008004a00 */
[C---:B------:R-:W-:Y:S01]  /*1620*/  FFMA R13, R56.reuse, R15, R14 ;  /* 0x0000000f380d7223 */ /* 0x040fe2000000000e */
[-C--:B------:R-:W-:Y:S01]  /*1630*/  FFMA R15, R15, R57.reuse, R8 ;  /* 0x000000390f0f7223 */ /* 0x080fe20000000008 */
[----:B------:R-:W-:Y:S01]  /*1640*/  FFMA R55, R19, R57, R18 ;  /* 0x0000003913377223 */ /* 0x000fe20000000012 */
[C---:B------:R-:W-:Y:S01]  /*1650*/  FFMA R69, R56.reuse, R19, R17 ;  /* 0x0000001338457223 */ /* 0x040fe20000000011 */
[----:B------:R-:W-:Y:S01]  /*1660*/  FFMA R16, R11, R57, R10 ;  /* 0x000000390b107223 */ /* 0x000fe2000000000a */
[----:B------:R-:W-:Y:S01]  /*1670*/  FFMA R17, R56, R7, R6 ;  /* 0x0000000738117223 */ /* 0x000fe20000000006 */
[----:B------:R-:W-:Y:S01]  /*1680*/  LDS.64 R64, [R43.X4+UR6+0x500] ;  /* 0x000500062b407984 */ /* 0x000fe20008004a00 */
[----:B------:R-:W-:Y:S01]  /*1690*/  FFMA R19, R7, R57, R4 ;  /* 0x0000003907137223 */ /* 0x000fe20000000004 */
[----:B-1----:R-:W-:-:S02]  /*16a0*/  FFMA R71, R20, R58, R5 ;  /* 0x0000003a14477223 */ /* 0x002fc40000000005 */
[----:B------:R-:W1:Y:S01]  /*16b0*/  LDS.128 R8, [R52.X4+UR4+0x50] ;  /* 0x0000500434087984 */ /* 0x000e620008004c00 */
[-C--:B------:R-:W-:Y:S01]  /*16c0*/  FFMA R16, R20, R59.reuse, R16 ;  /* 0x0000003b14107223 */ /* 0x080fe20000000010 */
[C---:B------:R-:W-:Y:S02]  /*16d0*/  FFMA R12, R24.reuse, R59, R15 ;  /* 0x0000003b180c7223 */ /* 0x040fe4000000000f */
[----:B------:R-:W1:Y:S01]  /*16e0*/  LDS.128 R4, [R52.X4+UR4+0x450] ;  /* 0x0004500434047984 */ /* 0x000e620008004c00 */
[-C--:B------:R-:W-:Y:S01]  /*16f0*/  FFMA R24, R24, R58.reuse, R13 ;  /* 0x0000003a18187223 */ /* 0x080fe2000000000d */
[----:B--2---:R-:W-:Y:S02]  /*1700*/  FFMA R73, R21, R67, R16 ;  /* 0x0000004315497223 */ /* 0x004fe40000000010 */
[----:B------:R-:W2:Y:S01]  /*1710*/  LDS.64 R56, [R43.X4+UR6+0x540] ;  /* 0x000540062b387984 */ /* 0x000ea20008004a00 */
[C---:B------:R-:W-:Y:S01]  /*1720*/  FFMA R75, R66.reuse, R25, R24 ;  /* 0x00000019424b7223 */ /* 0x040fe20000000018 */
[----:B------:R-:W-:Y:S01]  /*1730*/  FFMA R25, R25, R67, R12 ;  /* 0x0000004319197223 */ /* 0x000fe2000000000c */
[----:B------:R-:W-:Y:S01]  /*1740*/  FFMA R71, R66, R21, R71 ;  /* 0x0000001542477223 */ /* 0x000fe20000000047 */
[----:B------:R-:W2:Y:S01]  /*1750*/  LDS.128 R12, [R52.X4+UR4+0x4d0] ;  /* 0x0004d004340c7984 */ /* 0x000ea20008004c00 */
[CC--:B------:R-:W-:Y:S01]  /*1760*/  FFMA R20, R28.reuse, R59.reuse, R19 ;  /* 0x0000003b1c147223 */ /* 0x0c0fe20000000013 */
[-C--:B------:R-:W-:Y:S01]  /*1770*/  FFMA R21, R28, R58.reuse, R17 ;  /* 0x0000003a1c157223 */ /* 0x080fe20000000011 */
[C---:B---3--:R-:W-:Y:S01]  /*1780*/  FFMA R24, R32.reuse, R59, R55 ;  /* 0x0000003b20187223 */ /* 0x048fe20000000037 */
[----:B------:R-:W3:Y:S01]  /*1790*/  LDS.128 R16, [R52.X4+UR4+0xd0] ;  /* 0x0000d00434107984 */ /* 0x000ee20008004c00 */
[----:B------:R-:W-:Y:S01]  /*17a0*/  FFMA R32, R32, R58, R69 ;  /* 0x0000003a20207223 */ /* 0x000fe20000000045 */
[C---:B------:R-:W-:Y:S01]  /*17b0*/  FFMA R21, R66.reuse, R29, R21 ;  /* 0x0000001d42157223 */ /* 0x040fe20000000015 */
[-C--:B------:R-:W-:Y:S01]  /*17c0*/  FFMA R29, R29, R67.reuse, R20 ;  /* 0x000000431d1d7223 */ /* 0x080fe20000000014 */
[----:B------:R-:W-:Y:S01]  /*17d0*/  FFMA R67, R33, R67, R24 ;  /* 0x0000004321437223 */ /* 0x000fe20000000018 */
[----:B------:R-:W3:Y:S01]  /*17e0*/  LDS.64 R58, [R43.X4+UR6+0x580] ;  /* 0x000580062b3a7984 */ /* 0x000ee20008004a00 */
        /* <DEDUP_REMOVED lines=17> */
[----:B------:R-:W-:Y:S01]  /*1900*/  FFMA R71, R31, R63, R20 ;  /* 0x0000003f1f477223 */ /* 0x000fe20000000014 */
[----:B------:R-:W-:Y:S01]  /*1910*/  LDS.128 R32, [R52.X4+UR4+0x60] ;  /* 0x0000600434207984 */ /* 0x000fe20008004c00 */
[C---:B-1----:R-:W-:Y:S01]  /*1920*/  FFMA R23, R8.reuse, R64, R23 ;  /* 0x0000004008177223 */ /* 0x042fe20000000017 */
[----:B------:R-:W-:-:S02]  /*1930*/  FFMA R22, R8, R65, R22 ;  /* 0x0000004108167223 */ /* 0x000fc40000000016 */
[----:B------:R-:W1:Y:S01]  /*1940*/  LDS.64 R62, [R43.X4+UR6+0x600] ;  /* 0x000600062b3e7984 */ /* 0x000e620008004a00 */
[C---:B------:R-:W-:Y:S01]  /*1950*/  FFMA R8, R4.reuse, R65, R27 ;  /* 0x0000004104087223 */ /* 0x040fe2000000001b */
[-C--:B------:R-:W-:Y:S02]  /*1960*/  FFMA R4, R4, R64.reuse, R21 ;  /* 0x0000004004047223 */ /* 0x080fe40000000015 */
[----:B------:R-:W1:Y:S01]  /*1970*/  LDS.128 R28, [R52.X4+UR4+0x460] ;  /* 0x00046004341c7984 */ /* 0x000e620008004c00 */
[----:B--2---:R-:W-:Y:S01]  /*1980*/  FFMA R73, R9, R57, R22 ;  /* 0x0000003909497223 */ /* 0x004fe20000000016 */
[C---:B------:R-:W-:Y:S01]  /*1990*/  FFMA R9, R56.reuse, R9, R23 ;  /* 0x0000000938097223 */ /* 0x040fe20000000017 */
[----:B------:R-:W-:Y:S01]  /*19a0*/  FFMA R75, R56, R5, R4 ;  /* 0x00000005384b7223 */ /* 0x000fe20000000004 */
[----:B------:R-:W2:Y:S01]  /*19b0*/  LDS.64 R66, [R43.X4+UR6+0x640] ;  /* 0x000640062b427984 */ /* 0x000ea20008004a00 */
[----:B------:R-:W-:Y:S01]  /*19c0*/  FFMA R77, R5, R57, R8 ;  /* 0x00000039054d7223 */ /* 0x000fe20000000008 */
[CC--:B------:R-:W-:Y:S01]  /*19d0*/  FFMA R5, R12.reuse, R64.reuse, R25 ;  /* 0x000000400c057223 */ /* 0x0c0fe20000000019 */
[-C--:B------:R-:W-:Y:S01]  /*19e0*/  FFMA R4, R12, R65.reuse, R71 ;  /* 0x000000410c047223 */ /* 0x080fe20000000047 */
[----:B------:R-:W2:Y:S01]  /*19f0*/  LDS.128 R20, [R52.X4+UR4+0x4e0] ;  /* 0x0004e00434147984 */ /* 0x000ea20008004c00 */
[C---:B---3--:R-:W-:Y:S01]  /*1a00*/  FFMA R69, R16.reuse, R64, R69 ;  /* 0x0000004010457223 */ /* 0x048fe20000000045 */
[----:B------:R-:W-:Y:S01]  /*1a10*/  FFMA R8, R16, R65, R55 ;  /* 0x0000004110087223 */ /* 0x000fe20000000037 */
[C---:B------:R-:W-:Y:S01]  /*1a20*/  FFMA R5, R56.reuse, R13, R5 ;  /* 0x0000000d38057223 */ /* 0x040fe20000000005 */
[----:B------:R-:W3:Y:S01]  /*1a30*/  LDS.128 R24, [R52.X4+UR4+0xe0] ;  /* 0x0000e00434187984 */ /* 0x000ee20008004c00 */
[----:B------:R-:W-:Y:S01]  /*1a40*/  FFMA R55, R13, R57, R4 ;  /* 0x000000390d377223 */ /* 0x000fe20000000004 */
[----:B------:R-:W-:Y:S01]  /*1a50*/  FFMA R69, R56, R17, R69 ;  /* 0x0000001138457223 */ /* 0x000fe20000000045 */
[----:B------:R-:W-:Y:S01]  /*1a60*/  FFMA R57, R17, R57, R8 ;  /* 0x0000003911397223 */ /* 0x000fe20000000008 */
[----:B------:R-:W3:Y:S01]  /*1a70*/  LDS.64 R12, [R43.X4+UR6+0x680] ;  /* 0x000680062b0c7984 */ /* 0x000ee20008004a00 */
[-C--:B------:R-:W-:Y:S01]  /*1a80*/  FFMA R68, R6, R59.reuse, R77 ;  /* 0x0000003b06447223 */ /* 0x080fe2000000004d */
[----:B------:R-:W-:Y:S01]  /*1a90*/  FFMA R75, R58, R6, R75 ;  /* 0x000000063a4b7223 */ /* 0x000fe2000000004b */
[-C--:B------:R-:W-:Y:S01]  /*1aa0*/  FFMA R6, R10, R59.reuse, R73 ;  /* 0x0000003b0a067223 */ /* 0x080fe20000000049 */
[C---:B------:R-:W-:Y:S01]  /*1ab0*/  FFMA R69, R58.reuse, R18, R69 ;  /* 0x000000123a457223 */ /* 0x040fe20000000045 */
[----:B------:R-:W-:Y:S01]  /*1ac0*/  FFMA R10, R58, R10, R9 ;  /* 0x0000000a3a0a7223 */ /* 0x000fe20000000009 */
[-C--:B------:R-:W-:Y:S01]  /*1ad0*/  FFMA R18, R18, R59.reuse, R57 ;  /* 0x0000003b12127223 */ /* 0x080fe20000000039 */
[----:B------:R-:W3:Y:S01]  /*1ae0*/  LDS.64 R64, [R43.X4+UR6+0x6c0] ;  /* 0x0006c0062b407984 */ /* 0x000ee20008004a00 */
[----:B------:R-:W-:Y:S01]  /*1af0*/  FFMA R4, R14, R59, R55 ;  /* 0x0000003b0e047223 */ /* 0x000fe20000000037 */
[----:B------:R-:W-:Y:S01]  /*1b00*/  FFMA R14, R58, R14, R5 ;  /* 0x0000000e3a0e7223 */ /* 0x000fe20000000005 */
[----:B----4-:R-:W-:Y:S01]  /*1b10*/  FFMA R6, R11, R61, R6 ;  /* 0x0000003d0b067223 */ /* 0x010fe20000000006 */
[C---:B------:R-:W-:Y:S01]  /*1b20*/  FFMA R5, R60.reuse, R11, R10 ;  /* 0x0000000b3c057223 */ /* 0x040fe2000000000a */
[----:B------:R-:W-:Y:S01]  /*1b30*/  FFMA R55, R19, R61, R18 ;  /* 0x0000003d13377223 */ /* 0x000fe20000000012 */
[C---:B------:R-:W-:Y:S01]  /*1b40*/  FFMA R69, R60.reuse, R19, R69 ;  /* 0x000000133c457223 */ /* 0x040fe20000000045 */
[----:B------:R-:W-:Y:S01]  /*1b50*/  LDS.64 R56, [R43.X4+UR6+0x700] ;  /* 0x000700062b387984 */ /* 0x000fe20008004a00 */
[C---:B------:R-:W-:Y:S01]  /*1b60*/  FFMA R75, R60.reuse, R7, R75 ;  /* 0x000000073c4b7223 */ /* 0x040fe2000000004b */
[----:B------:R-:W-:Y:S01]  /*1b70*/  FFMA R7, R7, R61, R68 ;  /* 0x0000003d07077223 */ /* 0x000fe20000000044 */
[----:B------:R-:W-:Y:S01]  /*1b80*/  FFMA R71, R60, R15, R14 ;  /* 0x0000000f3c477223 */ /* 0x000fe2000000000e */
[----:B------:R-:W4:Y:S01]  /*1b90*/  LDS.128 R8, [R52.X4+UR4+0x70] ;  /* 0x0000700434087984 */ /* 0x000f220008004c00 */
[----:B------:R-:W-:Y:S01]  /*1ba0*/  FFMA R15, R15, R61, R4 ;  /* 0x0000003d0f0f7223 */ /* 0x000fe20000000004 */
[CC--:B-1----:R-:W-:Y:S01]  /*1bb0*/  FFMA R61, R32.reuse, R62.reuse, R5 ;  /* 0x0000003e203d7223 */ /* 0x0c2fe20000000005 */
[-C--:B------:R-:W-:Y:S01]  /*1bc0*/  FFMA R32, R32, R63.reuse, R6 ;  /* 0x0000003f20207223 */ /* 0x080fe20000000006 */
[----:B------:R-:W1:Y:S01]  /*1bd0*/  LDS.128 R16, [R52.X4+UR4+0x470] ;  /* 0x0004700434107984 */ /* 0x000e620008004c00 */
[C---:B------:R-:W-:Y:S01]  /*1be0*/  FFMA R14, R28.reuse, R63, R7 ;  /* 0x0000003f1c0e7223 */ /* 0x040fe20000000007 */
[----:B------:R-:W-:-:S02]  /*1bf0*/  FFMA R28, R28, R62, R75 ;  /* 0x0000003e1c1c7223 */ /* 0x000fc4000000004b */
[----:B------:R-:W1:Y:S01]  /*1c00*/  LDS.64 R58, [R43.X4+UR6+0x740] ;  /* 0x000740062b3a7984 */ /* 0x000e620008004a00 */
[----:B--2---:R-:W-:Y:S01]  /*1c10*/  FFMA R73, R33, R67, R32 ;  /* 0x0000004321497223 */ /* 0x004fe20000000020 */
[C---:B------:R-:W-:Y:S02]  /*1c20*/  FFMA R61, R66.reuse, R33, R61 ;  /* 0x00000021423d7223 */ /* 0x040fe4000000003d */
[----:B------:R-:W2:Y:S01]  /*1c30*/  LDS.128 R4, [R52.X4+UR4+0x4f0] ;  /* 0x0004f00434047984 */ /* 0x000ea20008004c00 */
[----:B------:R-:W-:Y:S01]  /*1c40*/  FFMA R33, R66, R29, R28 ;  /* 0x0000001d42217223 */ /* 0x000fe2000000001c */
[----:B------:R-:W-:Y:S01]  /*1c50*/  FFMA R29, R29, R67, R14 ;  /* 0x000000431d1d7223 */ /* 0x000fe2000000000e */
[CC--:B------:R-:W-:Y:S01]  /*1c60*/  FFMA R14, R20.reuse, R63.reuse, R15 ;  /* 0x0000003f140e7223 */ /* 0x0c0fe2000000000f */
[-C--:B------:R-:W-:Y:S01]  /*1c70*/  FFMA R71, R20, R62.reuse, R71 ;  /* 0x0000003e14477223 */ /* 0x080fe20000000047 */
[C---:B---3--:R-:W-:Y:S01]  /*1c80*/  FFMA R20, R24.reuse, R63, R55 ;  /* 0x0000003f18147223 */ /* 0x048fe20000000037 */
[----:B------:R-:W-:Y:S01]  /*1c90*/  FFMA R24, R24, R62, R69 ;  /* 0x0000003e18187223 */ /* 0x000fe20000000045 */
[----:B------:R-:W-:Y:S01]  /*1ca0*/  FFMA R15, R21, R67, R14 ;  /* 0x00000043150f7223 */ /* 0x000fe2000000000e */
[C---:B------:R-:W-:Y:S01]  /*1cb0*/  FFMA R71, R66.reuse, R21, R71 ;  /* 0x0000001542477223 */ /* 0x040fe20000000047 */
[----:B------:R-:W-:Y:S01]  /*1cc0*/  FFMA R67, R25, R67, R20 ;  /* 0x0000004319437223 */ /* 0x000fe20000000014 */
[----:B------:R-:W-:Y:S01]  /*1cd0*/  FFMA R25, R66, R25, R24 ;  /* 0x0000001942197223 */ /* 0x000fe20000000018 */
[-C--:B------:R-:W-:Y:S01]  /*1ce0*/  FFMA R14, R22, R13.reuse, R15 ;  /* 0x0000000d160e7223 */ /* 0x080fe2000000000f */
[-C--:B------:R-:W-:Y:S01]  /*1cf0*/  FFMA R20, R30, R13.reuse, R29 ;  /* 0x0000000d1e147223 */ /* 0x080fe2000000001d */
[C---:B------:R-:W-:Y:S01]  /*1d00*/  FFMA R22, R12.reuse, R22, R71 ;  /* 0x000000160c167223 */ /* 0x040fe20000000047 */
[C---:B------:R-:W-:Y:S01]  /*1d10*/  FFMA R30, R12.reuse, R30, R33 ;  /* 0x0000001e0c1e7223 */ /* 0x040fe20000000021 */
[----:B------:R-:W-:Y:S01]  /*1d20*/  FFMA R25, R12, R26, R25 ;  /* 0x0000001a0c197223 */ /* 0x000fe20000000019 */
[-C--:B------:R-:W-:Y:S01]  /*1d30*/  FFMA R24, R34, R13.reuse, R73 ;  /* 0x0000000d22187223 */ /* 0x080fe20000000049 */
[----:B------:R-:W-:Y:S01]  /*1d40*/  FFMA R12, R12, R34, R61 ;  /* 0x000000220c0c7223 */ /* 0x000fe2000000003d */
[----:B------:R-:W-:Y:S01]  /*1d50*/  FFMA R28, R26, R13, R67 ;  /* 0x0000000d1a1c7223 */ /* 0x000fe20000000043 */
[C---:B------:R-:W-:Y:S01]  /*1d60*/  FFMA R15, R64.reuse, R31, R30 ;  /* 0x0000001f400f7223 */ /* 0x040fe2000000001e */
[----:B------:R-:W-:Y:S01]  /*1d70*/  FFMA R13, R35, R65, R24 ;  /* 0x00000041230d7223 */ /* 0x000fe20000000018 */
[C---:B------:R-:W-:Y:S01]  /*1d80*/  FFMA R35, R64.reuse, R35, R12 ;  /* 0x0000002340237223 */ /* 0x040fe2000000000c */
[----:B------:R-:W-:Y:S01]  /*1d90*/  FFMA R31, R31, R65, R20 ;  /* 0x000000411f1f7223 */ /* 0x000fe20000000014 */
[----:B------:R-:W-:Y:S01]  /*1da0*/  FFMA R21, R64, R23, R22 ;  /* 0x0000001740157223 */ /* 0x000fe20000000016 */
[-C--:B------:R-:W-:Y:S01]  /*1db0*/  FFMA R23, R23, R65.reuse, R14 ;  /* 0x0000004117177223 */ /* 0x080fe2000000000e */
[----:B------:R-:W-:Y:S01]  /*1dc0*/  LEA R55, R48, R38, 0xb ;  /* 0x0000002630377211 */ /* 0x000fe200078e58ff */
[----:B------:R-:W-:Y:S01]  /*1dd0*/  FFMA R29, R27, R65, R28 ;  /* 0x000000411b1d7223 */ /* 0x000fe2000000001c */
[C---:B----4-:R-:W-:Y:S01]  /*1de0*/  FFMA R12, R8.reuse, R57, R13 ;  /* 0x00000039080c7223 */ /* 0x050fe2000000000d */
[-C--:B------:R-:W-:Y:S01]  /*1df0*/  FFMA R35, R8, R56.reuse, R35 ;  /* 0x0000003808237223 */ /* 0x080fe20000000023 */
[----:B------:R-:W-:Y:S01]  /*1e00*/  FFMA R25, R64, R27, R25 ;  /* 0x0000001b40197223 */ /* 0x000fe20000000019 */
[----:B------:R-:W-:Y:S01]  /*1e10*/  LEA R61, R48, R39, 0xb ;  /* 0x00000027303d7211 */ /* 0x000fe200078e58ff */
[C---:B-1----:R-:W-:Y:S01]  /*1e20*/  FFMA R8, R16.reuse, R57, R31 ;  /* 0x0000003910087223 */ /* 0x042fe2000000001f */
[----:B------:R-:W-:Y:S01]  /*1e30*/  FFMA R16, R16, R56, R15 ;  /* 0x0000003810107223 */ /* 0x000fe2000000000f */
[----:B------:R-:W-:-:S02]  /*1e40*/  LEA R63, R48, R40, 0xb ;  /* 0x00000028303f7211 */ /* 0x000fc400078e58ff */
[----:B------:R-:W-:Y:S01]  /*1e50*/  FFMA R33, R17, R59, R8 ;  /* 0x0000003b11217223 */ /* 0x000fe20000000008 */
[----:B------:R-:W-:Y:S01]  /*1e60*/  FFMA R31, R58, R17, R16 ;  /* 0x000000113a1f7223 */ /* 0x000fe20000000010 */
[----:B------:R-:W-:Y:S01]  /*1e70*/  MOV R16, R54 ;  /* 0x0000003600107202 */ /* 0x000fe20000000f00 */
[----:B------:R-:W-:Y:S01]  /*1e80*/  FFMA R27, R9, R59, R12 ;  /* 0x0000003b091b7223 */ /* 0x000fe2000000000c */
[----:B------:R-:W-:Y:S01]  /*1e90*/  MOV R17, R51 ;  /* 0x0000003300117202 */ /* 0x000fe20000000f00 */
[----:B--2---:R-:W-:Y:S01]  /*1ea0*/  FFMA R22, R4, R57, R23 ;  /* 0x0000003904167223 */ /* 0x004fe20000000017 */
[----:B------:R-:W-:Y:S01]  /*1eb0*/  FFMA R35, R58, R9, R35 ;  /* 0x000000093a237223 */ /* 0x000fe20000000023 */
[----:B------:R-:W-:Y:S01]  /*1ec0*/  FFMA R23, R4, R56, R21 ;  /* 0x0000003804177223 */ /* 0x000fe20000000015 */
[----:B------:R-:W1:Y:S01]  /*1ed0*/  LDS.128 R12, [R52.X4+UR4+0xf0] ;  /* 0x0000f004340c7984 */ /* 0x000e620008004c00 */
[----:B------:R-:W-:Y:S01]  /*1ee0*/  IADD3 R54, P1, R16, 0x80, RZ ;  /* 0x0000008010367810 */ /* 0x000fe20007f3e0ff */
[----:B------:R-:W-:Y:S01]  /*1ef0*/  USHF.L.U32 UR4, UR5, 0xb, URZ ;  /* 0x0000000b05047899 */ /* 0x000fe2000800063f */
[----:B------:R-:W-:Y:S01]  /*1f00*/  LEA R65, R48, R41, 0xb ;  /* 0x0000002930417211 */ /* 0x000fe200078e58ff */
[----:B------:R-:W2:Y:S01]  /*1f10*/  LDS.64 R20, [R43.X4+UR6+0x780] ;  /* 0x000780062b147984 */ /* 0x000ea20008004a00 */
[----:B------:R-:W-:Y:S01]  /*1f20*/  IADD3.X R51, RZ, R17, RZ, P1, !PT ;  /* 0x00000011ff337210 */ /* 0x000fe20000ffe4ff */
[----:B------:R-:W-:Y:S01]  /*1f30*/  FFMA R23, R58, R5, R23 ;  /* 0x000000053a177223 */ /* 0x000fe20000000017 */
[----:B------:R-:W-:Y:S01]  /*1f40*/  PLOP3.LUT P1, PT, PT, PT, UP0, 0x80, 0x0 ;  /* 0x000000000000781c */ /* 0x000fe20003f2f008 */
[----:B------:R-:W3:Y:S01]  /*1f50*/  LDS.64 R8, [R43.X4+UR6+0x7c0] ;  /* 0x0007c0062b087984 */ /* 0x000ee20008004a00 */
[----:B------:R-:W-:-:S02]  /*1f60*/  UPLOP3.LUT UP0, UPT, UPT, UPT, UPT, 0x40, 0x0 ;  /* 0x000000000000789c */ /* 0x000fc40003f0e870 */
[----:B------:R-:W-:Y:S01]  /*1f70*/  UIADD3 UR6, UR4, 0x2000, URZ ;  /* 0x0000200004067890 */ /* 0x000fe2000fffe03f */
[----:B------:R-:W-:Y:S06]  /*1f80*/  BAR.SYNC 0x0 ;  /* 0x0000000000007b1d */ /* 0x000fec0000000000 */
[----:B------:R-:W-:Y:S01]  /*1f90*/  @!PT LDS RZ, [RZ] ;  /* 0x00000000fffff984 */ /* 0x000fe20000000800 */
[----:B------:R-:W-:Y:S01]  /*1fa0*/  @!PT LDS RZ, [RZ] ;  /* 0x00000000fffff984 */ /* 0x000fe20000000800 */
[----:B------:R-:W-:Y:S01]  /*1fb0*/  @!PT LDS RZ, [RZ] ;  /* 0x00000000fffff984 */ /* 0x000fe20000000800 */
[----:B------:R4:W-:Y:S04]  /*1fc0*/  LDGSTS.E.64 [R55], [R16.64], !PT ;  /* 0x0000000010377fae */ /* 0x0009e8000f921a48 */
[----:B------:R4:W-:Y:S04]  /*1fd0*/  LDGSTS.E.64 [R55+0x100], [R16.64], !PT ;  /* 0x0010000010377fae */ /* 0x0009e8000f921a48 */
[----:B------:R4:W-:Y:S04]  /*1fe0*/  LDGSTS.E.64 [R55+0x200], [R16.64], !PT ;  /* 0x0020000010377fae */ /* 0x0009e8000f921a48 */
[----:B------:R4:W-:Y:S04]  /*1ff0*/  LDGSTS.E.64 [R55+0x300], [R16.64], !PT ;  /* 0x0030000010377fae */ /* 0x0009e8000f921a48 */
[----:B------:R4:W-:Y:S04]  /*2000*/  LDGSTS.E.64 [R55+0x400], [R16.64], !PT ;  /* 0x0040000010377fae */ /* 0x0009e8000f921a48 */
[----:B------:R4:W-:Y:S01]  /*2010*/  LDGSTS.E.64 [R55+0x500], [R16.64], !PT ;  /* 0x0050000010377fae */ /* 0x0009e2000f921a48 */
[C---:B-1----:R-:W-:Y:S01]  /*2020*/  FFMA R4, R12.reuse, R57, R29 ;  /* 0x000000390c047223 */ /* 0x042fe2000000001d */
[----:B------:R-:W-:-:S02]  /*2030*/  FFMA R12, R12, R56, R25 ;  /* 0x000000380c0c7223 */ /* 0x000fc40000000019 */
[----:B------:R4:W-:Y:S01]  /*2040*/  LDGSTS.E.64 [R55+0x600], [R16.64], !PT ;  /* 0x0060000010377fae */ /* 0x0009e2000f921a48 */
[-C--:B------:R-:W-:Y:S01]  /*2050*/  FFMA R25, R5, R59.reuse, R22 ;  /* 0x0000003b05197223 */ /* 0x080fe20000000016 */
[----:B------:R-:W-:Y:S01]  /*2060*/  FFMA R59, R13, R59, R4 ;  /* 0x0000003b0d3b7223 */ /* 0x000fe20000000004 */
[----:B------:R-:W-:Y:S01]  /*2070*/  FFMA R13, R58, R13, R12 ;  /* 0x0000000d3a0d7223 */ /* 0x000fe2000000000c */
[----:B------:R4:W-:Y:S01]  /*2080*/  LDGSTS.E.64 [R55+0x700], [R16.64], !PT ;  /* 0x0070000010377fae */ /* 0x0009e2000f921a48 */
[-C--:B--2---:R-:W-:Y:S01]  /*2090*/  FFMA R12, R6, R21.reuse, R25 ;  /* 0x00000015060c7223 */ /* 0x084fe20000000019 */
[-C--:B------:R-:W-:Y:S01]  /*20a0*/  FFMA R22, R18, R21.reuse, R33 ;  /* 0x0000001512167223 */ /* 0x080fe20000000021 */
[C---:B------:R-:W-:Y:S01]  /*20b0*/  FFMA R13, R20.reuse, R14, R13 ;  /* 0x0000000e140d7223 */ /* 0x040fe2000000000d */
[----:B------:R-:W0:Y:S01]  /*20c0*/  LDGDEPBAR ;  /* 0x00000000000079af */ /* 0x000e220000000000 */
[----:B------:R-:W-:Y:S01]  /*20d0*/  FFMA R31, R20, R18, R31 ;  /* 0x00000012141f7223 */ /* 0x000fe2000000001f */
[----:B------:R-:W-:Y:S01]  /*20e0*/  FFMA R14, R14, R21, R59 ;  /* 0x000000150e0e7223 */ /* 0x000fe2000000003b */
[----:B------:R-:W-:Y:S01]  /*20f0*/  FFMA R6, R20, R6, R23 ;  /* 0x0000000614067223 */ /* 0x000fe20000000017 */
[C---:B---3--:R-:W-:Y:S01]  /*2100*/  FFMA R60, R8.reuse, R15, R13 ;  /* 0x0000000f083c7223 */ /* 0x048fe2000000000d */
[----:B------:R-:W-:Y:S01]  /*2110*/  FFMA R4, R8, R19, R31 ;  /* 0x0000001308047223 */ /* 0x000fe2000000001f */
[----:B------:R-:W-:Y:S01]  /*2120*/  FFMA R5, R19, R9, R22 ;  /* 0x0000000913057223 */ /* 0x000fe20000000016 */
[----:B----4-:R-:W-:-:S02]  /*2130*/  MOV R16, R46 ;  /* 0x0000002e00107202 */ /* 0x010fc40000000f00 */
[----:B------:R-:W-:Y:S02]  /*2140*/  MOV R17, R49 ;  /* 0x0000003100117202 */ /* 0x000fe40000000f00 */
[----:B------:R-:W-:-:S03]  /*2150*/  IADD3 R46, P5, R46, 0x800, RZ ;  /* 0x000008002e2e7810 */ /* 0x000fc60007fbe0ff */
[----:B------:R1:W-:Y:S01]  /*2160*/  LDGSTS.E.BYPASS.128 [R61+0x2000], [R16.64], !PT ;  /* 0x02000000103d7fae */ /* 0x0003e2000f901c48 */
[----:B------:R-:W-:Y:S02]  /*2170*/  IADD3.X R49, RZ, R49, RZ, P5, !PT ;  /* 0x00000031ff317210 */ /* 0x000fe40002ffe4ff */
[----:B-1----:R-:W-:Y:S02]  /*2180*/  MOV R16, R44 ;  /* 0x0000002c00107202 */ /* 0x002fe40000000f00 */
        /* <DEDUP_REMOVED lines=13> */
[----:B------:R-:W-:-:S03]  /*2260*/  IADD3.X R53, RZ, R53, RZ, P2, !PT ;  /* 0x00000035ff357210 */ /* 0x000fc600017fe4ff */
[----:B------:R-:W0:Y:S01]  /*2270*/  LDGDEPBAR ;  /* 0x00000000000079af */ /* 0x000e220000000000 */
[----:B-1----:R-:W-:Y:S01]  /*2280*/  FFMA R16, R20, R10, R35 ;  /* 0x0000000a14107223 */ /* 0x002fe20000000023 */
[----:B------:R-:W-:Y:S01]  /*2290*/  FFMA R10, R10, R21, R27 ;  /* 0x000000150a0a7223 */ /* 0x000fe2000000001b */
[----:B------:R-:W-:Y:S02]  /*22a0*/  FFMA R61, R15, R9, R14 ;  /* 0x000000090f3d7223 */ /* 0x000fe4000000000e */
[C---:B------:R-:W-:Y:S01]  /*22b0*/  FFMA R16, R8.reuse, R11, R16 ;  /* 0x0000000b08107223 */ /* 0x040fe20000000010 */
[----:B------:R-:W-:Y:S01]  /*22c0*/  FFMA R17, R11, R9, R10 ;  /* 0x000000090b117223 */ /* 0x000fe2000000000a */
[----:B------:R-:W-:Y:S01]  /*22d0*/  FFMA R8, R8, R7, R6 ;  /* 0x0000000708087223 */ /* 0x000fe20000000006 */
[----:B------:R-:W-:Y:S01]  /*22e0*/  FFMA R9, R7, R9, R12 ;  /* 0x0000000907097223 */ /* 0x000fe2000000000c */
[----:B------:R-:W-:-:S04]  /*22f0*/  DEPBAR.LE SB0, 0x6 ;  /* 0x000081800000791a */ /* 0x000fc80000000000 */
[----:B------:R-:W-:Y:S06]  /*2300*/  BAR.SYNC 0x0 ;  /* 0x0000000000007b1d */ /* 0x000fec0000000000 */
[----:B------:R-:W-:Y:S01]  /*2310*/  @!P1 CALL.REL.NOINC `(.L_x_0) ;  /* 0x0000001000009944 */ /* 0x000fe20003c00000 */
[----:B------:R-:W-:Y:S05]  /*2320*/  BRA `(.L_x_1) ;  /* 0xffffe88000007947 */ /* 0x000fea000383ffff */
.L_x_0:
[----:B------:R-:W-:Y:S01]  /*2330*/  SHF.R.S32.HI R7, RZ, 0x1f, R0 ;  /* 0x0000001fff077819 */ /* 0x000fe20000011400 */
[----:B------:R-:W-:-:S04]  /*2340*/  DEPBAR.LE SB0, 0x0 ;  /* 0x000080000000791a */ /* 0x000fc80000000000 */
[-C--:B------:R-:W-:Y:S02]  /*2350*/  LEA.HI R7, R7, R0.reuse, RZ, 0x3 ;  /* 0x0000000007077211 */ /* 0x080fe400078f18ff */
[----:B------:R-:W-:Y:S02]  /*2360*/  IADD3 R6, RZ, -R3, RZ ;  /* 0x80000003ff067210 */ /* 0x000fe40007ffe0ff */
[----:B------:R-:W-:Y:S02]  /*2370*/  LOP3.LUT R11, R7, 0xfffffff8, RZ, 0xc0, !PT ;  /* 0xfffffff8070b7812 */ /* 0x000fe400078ec0ff */
[----:B------:R-:W-:Y:S02]  /*2380*/  IABS R3, R0 ;  /* 0x0000000000037213 */ /* 0x000fe40000000000 */
[----:B------:R-:W-:Y:S01]  /*2390*/  IADD3 R2, -R11, 0x1, RZ ;  /* 0x000000010b027810 */ /* 0x000fe20007ffe1ff */
[----:B------:R-:W-:Y:S06]  /*23a0*/  BAR.SYNC 0x0 ;  /* 0x0000000000007b1d */ /* 0x000fec0000000000 */
[----:B------:R-:W-:-:S02]  /*23b0*/  IMNMX R10, R2, 0x8, PT ;  /* 0x00000008020a7817 */ /* 0x000fc40003800200 */
[----:B------:R-:W-:Y:S02]  /*23c0*/  ISETP.GE.AND P2, PT, R0, RZ, PT ;  /* 0x000000ff0000720c */ /* 0x000fe40003f46270 */
[-C--:B------:R-:W-:Y:S02]  /*23d0*/  IABS R13, R10.reuse ;  /* 0x0000000a000d7213 */ /* 0x080fe40000000000 */
[----:B------:R-:W-:Y:S02]  /*23e0*/  IABS R14, R10 ;  /* 0x0000000a000e7213 */ /* 0x000fe40000000000 */
[----:B------:R-:W1:Y:S01]  /*23f0*/  I2F.RP R2, R13 ;  /* 0x0000000d00027306 */ /* 0x000e620000209400 */
[----:B------:R-:W-:Y:S01]  /*2400*/  IMAD R15, R6, R13, RZ ;  /* 0x0000000d060f7224 */ /* 0x000fe200078e02ff */
[----:B------:R-:W-:-:S06]  /*2410*/  MOV R6, RZ ;  /* 0x000000ff00067202 */ /* 0x000fcc0000000f00 */
[----:B-1----:R-:W1:Y:S02]  /*2420*/  MUFU.RCP R2, R2 ;  /* 0x0000000200027308 */ /* 0x002e640000001000 */
[----:B-1----:R-:W-:-:S06]  /*2430*/  IADD3 R7, R2, 0xffffffe, RZ ;  /* 0x0ffffffe02077810 */ /* 0x002fcc0007ffe0ff */
[----:B------:R-:W1:Y:S02]  /*2440*/  F2I.FTZ.U32.TRUNC.NTZ R7, R7 ;  /* 0x0000000700077305 */ /* 0x000e64000021f000 */
[----:B-1----:R-:W-:Y:S01]  /*2450*/  IMAD.HI.U32 R12, R7, R15, R6 ;  /* 0x0000000f070c7227 */ /* 0x002fe200078e0006 */
[----:B------:R-:W-:-:S05]  /*2460*/  IADD3 R6, RZ, -R14, RZ ;  /* 0x8000000eff067210 */ /* 0x000fca0007ffe0ff */
[----:B------:R-:W-:-:S04]  /*2470*/  IMAD.HI.U32 R2, R12, R3, RZ ;  /* 0x000000030c027227 */ /* 0x000fc800078e00ff */
[----:B------:R-:W-:Y:S02]  /*2480*/  IMAD R2, R2, R6, R3 ;  /* 0x0000000602027224 */ /* 0x000fe400078e0203 */
[----:B------:R-:W1:Y:S03]  /*2490*/  S2R R3, SR_TID.X ;  /* 0x0000000000037919 */ /* 0x000e660000002100 */
[----:B------:R-:W-:-:S13]  /*24a0*/  ISETP.GT.U32.AND P1, PT, R13, R2, PT ;  /* 0x000000020d00720c */ /* 0x000fda0003f24070 */
[----:B------:R-:W-:-:S04]  /*24b0*/  @!P1 IADD3 R2, R2, -R13, RZ ;  /* 0x8000000d02029210 */ /* 0x000fc80007ffe0ff */
[----:B------:R-:W-:Y:S02]  /*24c0*/  ISETP.GT.U32.AND P1, PT, R13, R2, PT ;  /* 0x000000020d00720c */ /* 0x000fe40003f24070 */
[--C-:B-1----:R-:W-:Y:S02]  /*24d0*/  SHF.R.U32.HI R6, RZ, 0x2, R3.reuse ;  /* 0x00000002ff067819 */ /* 0x102fe40000011603 */
[----:B------:R-:W-:Y:S02]  /*24e0*/  SHF.R.U32.HI R19, RZ, 0x2, R3 ;  /* 0x00000002ff137819 */ /* 0x000fe40000011603 */
[----:B------:R-:W-:Y:S02]  /*24f0*/  SHF.L.U32 R3, R3, 0x2, RZ ;  /* 0x0000000203037819 */ /* 0x000fe400000006ff */
[----:B------:R-:W-:Y:S02]  /*2500*/  LOP3.LUT R6, R6, 0x6, RZ, 0xc0, !PT ;  /* 0x0000000606067812 */ /* 0x000fe400078ec0ff */
[----:B------:R-:W-:-:S02]  /*2510*/  SGXT.U32 R19, R19, 0x3 ;  /* 0x000000031313781a */ /* 0x000fc40000000000 */
[----:B------:R-:W-:Y:S01]  /*2520*/  LOP3.LUT R0, R3, 0xc, RZ, 0xc0, !PT ;  /* 0x0000000c03007812 */ /* 0x000fe200078ec0ff */
[----:B------:R-:W-:Y:S01]  /*2530*/  IMAD R6, R6, 0x14, R43 ;  /* 0x0000001406067824 */ /* 0x000fe200078e022b */
[----:B------:R-:W-:Y:S02]  /*2540*/  @!P1 IADD3 R2, R2, -R13, RZ ;  /* 0x8000000d02029210 */ /* 0x000fe40007ffe0ff */
[----:B------:R-:W-:Y:S01]  /*2550*/  LOP3.LUT R3, RZ, R10, RZ, 0x33, !PT ;  /* 0x0000000aff037212 */ /* 0x000fe200078e33ff */
[----:B------:R-:W-:Y:S01]  /*2560*/  IMAD R7, R19, 0x14, R0 ;  /* 0x0000001413077824 */ /* 0x000fe200078e0200 */
[----:B------:R-:W-:Y:S01]  /*2570*/  STS.64 [R6.X4], R16 ;  /* 0x0000001006007388 */ /* 0x000fe20000004a00 */
[----:B------:R-:W-:-:S03]  /*2580*/  @!P2 IADD3 R2, -R2, RZ, RZ ;  /* 0x000000ff0202a210 */ /* 0x000fc60007ffe1ff */
[----:B------:R-:W-:Y:S01]  /*2590*/  STS.64 [R6.X4+0x50], R60 ;  /* 0x0000503c06007388 */ /* 0x000fe20000004a00 */
[----:B------:R-:W-:-:S03]  /*25a0*/  SEL R2, R3, R2, !P0 ;  /* 0x0000000203027207 */ /* 0x000fc60004000000 */
[----:B------:R-:W-:Y:S06]  /*25b0*/  BAR.SYNC 0x0 ;  /* 0x0000000000007b1d */ /* 0x000fec0000000000 */
[----:B------:R-:W1:Y:S01]  /*25c0*/  LDS.128 R12, [R7.X4] ;  /* 0x00000000070c7984 */ /* 0x000e620000004c00 */
[----:B------:R-:W-:-:S03]  /*25d0*/  IADD3 R2, R11, R2, RZ ;  /* 0x000000020b027210 */ /* 0x000fc60007ffe0ff */
[----:B------:R-:W-:Y:S06]  /*25e0*/  BAR.SYNC 0x0 ;  /* 0x0000000000007b1d */ /* 0x000fec0000000000 */
[----:B------:R-:W-:Y:S01]  /*25f0*/  SHF.L.U32 R2, R2, 0x4, RZ ;  /* 0x0000000402027819 */ /* 0x000fe200000006ff */
[----:B------:R-:W-:Y:S01]  /*2600*/  STS.64 [R6.X4], R4 ;  /* 0x0000000406007388 */ /* 0x000fe20000004a00 */
[----:B------:R-:W-:Y:S02]  /*2610*/  ISETP.GE.AND P0, PT, R37, 0x10, PT ;  /* 0x000000102500780c */ /* 0x000fe40003f06270 */
[C---:B------:R-:W-:Y:S01]  /*2620*/  LOP3.LUT R0, R2.reuse, R19, RZ, 0xfc, !PT ;  /* 0x0000001302007212 */ /* 0x040fe200078efcff */
[----:B------:R-:W-:Y:S01]  /*2630*/  STS.64 [R6.X4+0x50], R8 ;  /* 0x0000500806007388 */ /* 0x000fe20000004a00 */
[----:B------:R-:W-:-:S03]  /*2640*/  LOP3.LUT R2, R2, 0x8, R19, 0xfe, !PT ;  /* 0x0000000802027812 */ /* 0x000fc600078efe13 */
[----:B------:R-:W-:Y:S06]  /*2650*/  BAR.SYNC 0x0 ;  /* 0x0000000000007b1d */ /* 0x000fec0000000000 */
[----:B------:R-:W-:Y:S02]  /*2660*/  ISETP.LT.AND P1, PT, R0, 0x1, !P0 ;  /* 0x000000010000780c */ /* 0x000fe40004721270 */
[----:B------:R-:W-:Y:S02]  /*2670*/  ISETP.LT.AND P0, PT, R2, 0x1, !P0 ;  /* 0x000000010200780c */ /* 0x000fe40004701270 */
[----:B------:R-:W-:-:S02]  /*2680*/  LEA R3, R36, R37, 0x4 ;  /* 0x0000002524037211 */ /* 0x000fc400078e20ff */
[----:B------:R-:W-:-:S05]  /*2690*/  MOV R2, 0x4 ;  /* 0x0000000400027802 */ /* 0x000fca0000000f00 */
[----:B------:R-:W-:-:S05]  /*26a0*/  IMAD.WIDE R2, R3, R2, c[0x0][0x170] ;  /* 0x00005c0003027625 */ /* 0x000fca00078e0202 */
[----:B-1----:R1:W-:Y:S01]  /*26b0*/  @P1 STG.E.128 [R2.64], R12 ;  /* 0x0000000c02001986 */ /* 0x0023e2000c101d08 */
[----:B------:R-:W-:Y:S05]  /*26c0*/  @!P0 EXIT ;  /* 0x000000000000894d */ /* 0x000fea0003800000 */
[----:B------:R-:W2:Y:S04]  /*26d0*/  LDS.128 R4, [R7.X4] ;  /* 0x0000000007047984 */ /* 0x000ea80000004c00 */
[----:B--2---:R-:W-:Y:S01]  /*26e0*/  STG.E.128 [R2.64], R4 ;  /* 0x0000000402007986 */ /* 0x004fe2000c101d08 */
[----:B------:R-:W-:Y:S05]  /*26f0*/  EXIT ;  /* 0x000000000000794d */ /* 0x000fea0003800000 */
.L_x_2:
[----:B------:R-:W-:-:S00]  /*2700*/  BRA `(.L_x_2) ;  /* 0xfffffff000007947 */ /* 0x000fc0000383ffff */
[----:B------:R-:W-:-:S00]  /*2710*/  NOP ;  /* 0x0000000000007918 */ /* 0x000fc00000000000 */
        /* <DEDUP_REMOVED lines=14> */
.L_x_3:


//--------------------- .nv.shared.triton_bmm     --------------------------
	.section	.nv.shared.triton_bmm,"aw",@nobits
	.align	16
